	.headerflags	@"EF_CUDA_TEXMODE_UNIFIED EF_CUDA_64BIT_ADDRESS EF_CUDA_SM86 EF_CUDA_VIRTUAL_SM(EF_CUDA_SM86)"
	.elftype	@"ET_EXEC"


//--------------------- .nv.info                  --------------------------
	.section	.nv.info,"",@"SHT_CUDA_INFO"
	.align	4


	//----- nvinfo : EIATTR_REGCOUNT
	.align		4
        /*0000*/ 	.byte	0x04, 0x2f
        /*0002*/ 	.short	(.L_1 - .L_0)
	.align		4
.L_0:
        /*0004*/ 	.word	index@(triton_mm)
        /*0008*/ 	.word	0x000000f4


	//----- nvinfo : EIATTR_MAX_STACK_SIZE
	.align		4
.L_1:
        /*000c*/ 	.byte	0x04, 0x23
        /*000e*/ 	.short	(.L_3 - .L_2)
	.align		4
.L_2:
        /*0010*/ 	.word	index@(triton_mm)
        /*0014*/ 	.word	0x00000000


	//----- nvinfo : EIATTR_MIN_STACK_SIZE
	.align		4
.L_3:
        /*0018*/ 	.byte	0x04, 0x12
        /*001a*/ 	.short	(.L_5 - .L_4)
	.align		4
.L_4:
        /*001c*/ 	.word	index@(triton_mm)
        /*0020*/ 	.word	0x00000000


	//----- nvinfo : EIATTR_FRAME_SIZE
	.align		4
.L_5:
        /*0024*/ 	.byte	0x04, 0x11
        /*0026*/ 	.short	(.L_7 - .L_6)
	.align		4
.L_6:
        /*0028*/ 	.word	index@(triton_mm)
        /*002c*/ 	.word	0x00000000
.L_7:


//--------------------- .nv.info.triton_mm        --------------------------
	.section	.nv.info.triton_mm,"",@"SHT_CUDA_INFO"
	.align	4


	//----- nvinfo : EIATTR_CUDA_API_VERSION
	.align		4
        /*0000*/ 	.byte	0x04, 0x37
        /*0002*/ 	.short	(.L_9 - .L_8)
.L_8:
        /*0004*/ 	.word	0x0000007b


	//----- nvinfo : EIATTR_SW2861232_WAR
	.align		4
.L_9:
        /*0008*/ 	.byte	0x01, 0x35
	.zero		2


	//----- nvinfo : EIATTR_PARAM_CBANK
	.align		4
        /*000c*/ 	.byte	0x04, 0x0a
        /*000e*/ 	.short	(.L_11 - .L_10)
	.align		4
.L_10:
        /*0010*/ 	.word	index@(.nv.constant0.triton_mm)
        /*0014*/ 	.short	0x0160
        /*0016*/ 	.short	0x001c


	//----- nvinfo : EIATTR_CBANK_PARAM_SIZE
	.align		4
.L_11:
        /*0018*/ 	.byte	0x03, 0x19
        /*001a*/ 	.short	0x001c


	//----- nvinfo : EIATTR_KPARAM_INFO
	.align		4
        /*001c*/ 	.byte	0x04, 0x17
        /*001e*/ 	.short	(.L_13 - .L_12)
.L_12:
        /*0020*/ 	.word	0x00000000
        /*0024*/ 	.short	0x0003
        /*0026*/ 	.short	0x0018
        /*0028*/ 	.byte	0x00, 0xf0, 0x11, 0x00


	//----- nvinfo : EIATTR_KPARAM_INFO
	.align		4
.L_13:
        /*002c*/ 	.byte	0x04, 0x17
        /*002e*/ 	.short	(.L_15 - .L_14)
.L_14:
        /*0030*/ 	.word	0x00000000
        /*0034*/ 	.short	0x0002
        /*0036*/ 	.short	0x0010
        /*0038*/ 	.byte	0x00, 0xf0, 0x21, 0x00


	//----- nvinfo : EIATTR_KPARAM_INFO
	.align		4
.L_15:
        /*003c*/ 	.byte	0x04, 0x17
        /*003e*/ 	.short	(.L_17 - .L_16)
.L_16:
        /*0040*/ 	.word	0x00000000
        /*0044*/ 	.short	0x0001
        /*0046*/ 	.short	0x0008
        /*0048*/ 	.byte	0x00, 0xf0, 0x21, 0x00


	//----- nvinfo : EIATTR_KPARAM_INFO
	.align		4
.L_17:
        /*004c*/ 	.byte	0x04, 0x17
        /*004e*/ 	.short	(.L_19 - .L_18)
.L_18:
        /*0050*/ 	.word	0x00000000
        /*0054*/ 	.short	0x0000
        /*0056*/ 	.short	0x0000
        /*0058*/ 	.byte	0x00, 0xf0, 0x21, 0x00


	//----- nvinfo : EIATTR_MAXREG_COUNT
	.align		4
.L_19:
        /*005c*/ 	.byte	0x03, 0x1b
        /*005e*/ 	.short	0x00ff


	//----- nvinfo : EIATTR_EXIT_INSTR_OFFSETS
	.align		4
        /*0060*/ 	.byte	0x04, 0x1c
        /*0062*/ 	.short	(.L_21 - .L_20)


	//   ....[0]....
.L_20:
        /*0064*/ 	.word	0x00000040


	//   ....[1]....
        /*0068*/ 	.word	0x0000a3a0


	//   ....[2]....
        /*006c*/ 	.word	0x0000a3f0


	//----- nvinfo : EIATTR_MAX_THREADS
	.align		4
.L_21:
        /*0070*/ 	.byte	0x04, 0x05
        /*0072*/ 	.short	(.L_23 - .L_22)
.L_22:
        /*0074*/ 	.word	0x00000100
        /*0078*/ 	.word	0x00000001
        /*007c*/ 	.word	0x00000001
.L_23:


//--------------------- .nv.rel.action            --------------------------
	.section	.nv.rel.action,"",@"SHT_CUDA_RELOCINFO"
	.align	8
	.sectionentsize	8
        /*0000*/ 	.byte	0x73, 0x00, 0x00, 0x00, 0x00, 0x00, 0x00, 0x00, 0x00, 0x00, 0x00, 0x11, 0x25, 0x00, 0x05, 0x36


//--------------------- .nv.constant0.triton_mm   --------------------------
	.section	.nv.constant0.triton_mm,"a",@progbits
	.align	4
.nv.constant0.triton_mm:
	.zero		380


//--------------------- .text.triton_mm           --------------------------
	.section	.text.triton_mm,"ax",@progbits
	.sectionflags	@"SHF_BARRIERS=1"
	.sectioninfo	@"SHI_REGISTERS=244"
	.align	128
        .global         triton_mm
        .type           triton_mm,@function
        .size           triton_mm,(.L_x_3 - triton_mm)
        .other          triton_mm,@"STO_CUDA_ENTRY STV_DEFAULT"
triton_mm:
.text.triton_mm:
[----:B------:R-:W-:-:S02]  /*0000*/  MOV R1, c[0x0][0x28] ;  /* 0x00000a0000017a02 */ /* 0x000fc40000000f00 */
[----:B------:R-:W-:-:S05]  /*0010*/  MOV R4, c[0x0][0x178] ;  /* 0x00005e0000047a02 */ /* 0x000fca0000000f00 */
[----:B------:R-:W-:-:S05]  /*0020*/  IMAD R0, R4, 0x2260, RZ ;  /* 0x0000226004007824 */ /* 0x000fca00078e02ff */
[----:B------:R-:W-:-:S13]  /*0030*/  ISETP.NE.AND P0, PT, R0, RZ, PT ;  /* 0x000000ff0000720c */ /* 0x000fda0003f05270 */
[----:B------:R-:W-:Y:S05]  /*0040*/  @!P0 EXIT ;  /* 0x000000000000894d */ /* 0x000fea0003800000 */
[----:B------:R-:W1:Y:S01]  /*0050*/  S2R R11, SR_CTAID.X ;  /* 0x00000000000b7919 */ /* 0x000e620000002500 */
[----:B------:R-:W-:Y:S01]  /*0060*/  IMAD R4, R4, 0x32, RZ ;  /* 0x0000003204047824 */ /* 0x000fe200078e02ff */
[----:B------:R-:W-:Y:S01]  /*0070*/  ULDC.64 UR4, c[0x0][0x118] ;  /* 0x0000460000047ab9 */ /* 0x000fe20000000a00 */
[----:B------:R-:W-:Y:S01]  /*0080*/  MOV R56, RZ ;  /* 0x000000ff00387202 */ /* 0x000fe20000000f00 */
[----:B------:R-:W2:Y:S01]  /*0090*/  S2R R58, SR_TID.X ;  /* 0x00000000003a7919 */ /* 0x000ea20000002100 */
[----:B------:R-:W-:Y:S01]  /*00a0*/  CS2R R32, SRZ ;  /* 0x0000000000207805 */ /* 0x000fe2000001ff00 */
[----:B------:R-:W-:Y:S01]  /*00b0*/  IADD3 R0, R4, 0x7f, RZ ;  /* 0x0000007f04007810 */ /* 0x000fe20007ffe0ff */
[----:B------:R-:W-:Y:S01]  /*00c0*/  CS2R R34, SRZ ;  /* 0x0000000000227805 */ /* 0x000fe2000001ff00 */
[----:B------:R-:W-:Y:S01]  /*00d0*/  IABS R17, R4 ;  /* 0x0000000400117213 */ /* 0x000fe20000000000 */
[----:B------:R-:W-:Y:S01]  /*00e0*/  CS2R R64, SRZ ;  /* 0x0000000000407805 */ /* 0x000fe2000001ff00 */
[----:B------:R-:W-:Y:S01]  /*00f0*/  SHF.R.S32.HI R3, RZ, 0x1f, R0 ;  /* 0x0000001fff037819 */ /* 0x000fe20000011400 */
[----:B------:R-:W-:Y:S01]  /*0100*/  CS2R R66, SRZ ;  /* 0x0000000000427805 */ /* 0x000fe2000001ff00 */
[----:B------:R-:W3:Y:S01]  /*0110*/  I2F.RP R9, R17 ;  /* 0x0000001100097306 */ /* 0x000ee20000209400 */
[----:B------:R-:W-:Y:S01]  /*0120*/  CS2R R60, SRZ ;  /* 0x00000000003c7805 */ /* 0x000fe2000001ff00 */
[----:B------:R-:W-:Y:S01]  /*0130*/  LEA.HI R3, R3, R0, RZ, 0x7 ;  /* 0x0000000003037211 */ /* 0x000fe200078f38ff */
[----:B------:R-:W-:Y:S01]  /*0140*/  CS2R R62, SRZ ;  /* 0x00000000003e7805 */ /* 0x000fe2000001ff00 */
        /* <DEDUP_REMOVED lines=8> */
[----:B-1----:R-:W-:Y:S01]  /*01d0*/  SHF.R.S32.HI R2, RZ, 0x1f, R11 ;  /* 0x0000001fff027819 */ /* 0x002fe2000001140b */
[----:B------:R-:W-:Y:S01]  /*01e0*/  CS2R R88, SRZ ;  /* 0x0000000000587805 */ /* 0x000fe2000001ff00 */
[-C--:B------:R-:W-:Y:S01]  /*01f0*/  IABS R10, R11.reuse ;  /* 0x0000000b000a7213 */ /* 0x080fe20000000000 */
[----:B------:R-:W-:Y:S01]  /*0200*/  CS2R R90, SRZ ;  /* 0x00000000005a7805 */ /* 0x000fe2000001ff00 */
[----:B------:R-:W-:Y:S01]  /*0210*/  LEA.HI R2, R2, R11, RZ, 0x4 ;  /* 0x0000000b02027211 */ /* 0x000fe200078f20ff */
[----:B---3--:R-:W-:Y:S01]  /*0220*/  MUFU.RCP R9, R9 ;  /* 0x0000000900097308 */ /* 0x008fe20000001000 */
[----:B------:R-:W-:Y:S01]  /*0230*/  ISETP.GE.AND P2, PT, R11, RZ, PT ;  /* 0x000000ff0b00720c */ /* 0x000fe20003f46270 */
[----:B------:R-:W-:Y:S01]  /*0240*/  CS2R R84, SRZ ;  /* 0x0000000000547805 */ /* 0x000fe2000001ff00 */
[----:B------:R-:W-:Y:S01]  /*0250*/  SHF.R.S32.HI R5, RZ, 0x4, R2 ;  /* 0x00000004ff057819 */ /* 0x000fe20000011402 */
[----:B------:R-:W-:Y:S01]  /*0260*/  CS2R R86, SRZ ;  /* 0x0000000000567805 */ /* 0x000fe2000001ff00 */
[----:B------:R-:W-:Y:S01]  /*0270*/  LOP3.LUT R2, R2, 0xfffffff0, RZ, 0xc0, !PT ;  /* 0xfffffff002027812 */ /* 0x000fe200078ec0ff */
[----:B------:R-:W-:Y:S01]  /*0280*/  CS2R R92, SRZ ;  /* 0x00000000005c7805 */ /* 0x000fe2000001ff00 */
[----:B------:R-:W-:Y:S01]  /*0290*/  SHF.L.U32 R0, R5, 0x3, RZ ;  /* 0x0000000305007819 */ /* 0x000fe200000006ff */
[----:B------:R-:W-:Y:S01]  /*02a0*/  CS2R R94, SRZ ;  /* 0x00000000005e7805 */ /* 0x000fe2000001ff00 */
[----:B--2---:R-:W-:Y:S01]  /*02b0*/  SHF.L.U32 R57, R58, 0x2, RZ ;  /* 0x000000023a397819 */ /* 0x004fe200000006ff */
[----:B------:R-:W-:Y:S01]  /*02c0*/  CS2R R96, SRZ ;  /* 0x0000000000607805 */ /* 0x000fe2000001ff00 */
[----:B------:R-:W-:Y:S01]  /*02d0*/  LEA.HI.SX32 R3, R3, -R0, 0x19 ;  /* 0x8000000003037211 */ /* 0x000fe200078fcaff */
[----:B------:R-:W-:Y:S01]  /*02e0*/  CS2R R98, SRZ ;  /* 0x0000000000627805 */ /* 0x000fe2000001ff00 */
[----:B------:R-:W-:Y:S01]  /*02f0*/  LOP3.LUT R55, R57, 0x1c, RZ, 0xc0, !PT ;  /* 0x0000001c39377812 */ /* 0x000fe200078ec0ff */
[----:B------:R-:W-:Y:S01]  /*0300*/  CS2R R104, SRZ ;  /* 0x0000000000687805 */ /* 0x000fe2000001ff00 */
[----:B------:R-:W-:Y:S01]  /*0310*/  IMNMX R5, R3, 0x8, PT ;  /* 0x0000000803057817 */ /* 0x000fe20003800200 */
[----:B------:R-:W-:Y:S01]  /*0320*/  CS2R R106, SRZ ;  /* 0x00000000006a7805 */ /* 0x000fe2000001ff00 */
[----:B------:R-:W-:Y:S01]  /*0330*/  SHF.L.U32 R38, R55, 0x2, RZ ;  /* 0x0000000237267819 */ /* 0x000fe200000006ff */
[----:B------:R-:W-:Y:S01]  /*0340*/  CS2R R108, SRZ ;  /* 0x00000000006c7805 */ /* 0x000fe2000001ff00 */
[-C--:B------:R-:W-:Y:S01]  /*0350*/  IABS R13, R5.reuse ;  /* 0x00000005000d7213 */ /* 0x080fe20000000000 */
[----:B------:R-:W-:Y:S01]  /*0360*/  CS2R R110, SRZ ;  /* 0x00000000006e7805 */ /* 0x000fe2000001ff00 */
[----:B------:R-:W-:-:S02]  /*0370*/  IABS R12, R5 ;  /* 0x00000005000c7213 */ /* 0x000fc40000000000 */
[----:B------:R-:W1:Y:S01]  /*0380*/  I2F.RP R6, R13 ;  /* 0x0000000d00067306 */ /* 0x000e620000209400 */
[----:B------:R-:W-:-:S07]  /*0390*/  LOP3.LUT R57, R57, 0x7c, RZ, 0xc0, !PT ;  /* 0x0000007c39397812 */ /* 0x000fce00078ec0ff */
[----:B-1----:R-:W1:Y:S02]  /*03a0*/  MUFU.RCP R6, R6 ;  /* 0x0000000600067308 */ /* 0x002e640000001000 */
[----:B-1----:R-:W-:Y:S02]  /*03b0*/  IADD3 R3, R6, 0xffffffe, RZ ;  /* 0x0ffffffe06037810 */ /* 0x002fe40007ffe0ff */
[----:B------:R-:W-:Y:S02]  /*03c0*/  IADD3 R6, -R2, R11, RZ ;  /* 0x0000000b02067210 */ /* 0x000fe40007ffe1ff */
[----:B------:R-:W-:Y:S02]  /*03d0*/  MOV R2, RZ ;  /* 0x000000ff00027202 */ /* 0x000fe40000000f00 */
[----:B------:R-:W1:Y:S01]  /*03e0*/  F2I.FTZ.U32.TRUNC.NTZ R3, R3 ;  /* 0x0000000300037305 */ /* 0x000e62000021f000 */
[----:B------:R-:W-:Y:S02]  /*03f0*/  IABS R15, R6 ;  /* 0x00000006000f7213 */ /* 0x000fe40000000000 */
[----:B------:R-:W-:-:S04]  /*0400*/  LOP3.LUT R6, R6, R5, RZ, 0x3c, !PT ;  /* 0x0000000506067212 */ /* 0x000fc800078e3cff */
[----:B------:R-:W-:Y:S02]  /*0410*/  ISETP.GE.AND P4, PT, R6, RZ, PT ;  /* 0x000000ff0600720c */ /* 0x000fe40003f86270 */
[----:B-1----:R-:W-:-:S05]  /*0420*/  IADD3 R8, RZ, -R3, RZ ;  /* 0x80000003ff087210 */ /* 0x002fca0007ffe0ff */
[----:B------:R-:W-:Y:S01]  /*0430*/  IMAD R7, R8, R13, RZ ;  /* 0x0000000d08077224 */ /* 0x000fe200078e02ff */
[----:B------:R-:W-:Y:S02]  /*0440*/  MOV R8, R10 ;  /* 0x0000000a00087202 */ /* 0x000fe40000000f00 */
[----:B------:R-:W-:Y:S01]  /*0450*/  IADD3 R10, RZ, -R12, RZ ;  /* 0x8000000cff0a7210 */ /* 0x000fe20007ffe0ff */
[----:B------:R-:W-:-:S06]  /*0460*/  IMAD.HI.U32 R2, R3, R7, R2 ;  /* 0x0000000703027227 */ /* 0x000fcc00078e0002 */
[----:B------:R-:W-:-:S04]  /*0470*/  IMAD.HI.U32 R3, R2, R8, RZ ;  /* 0x0000000802037227 */ /* 0x000fc800078e00ff */
[----:B------:R-:W-:-:S04]  /*0480*/  IMAD.HI.U32 R7, R2, R15, RZ ;  /* 0x0000000f02077227 */ /* 0x000fc800078e00ff */
[-C--:B------:R-:W-:Y:S01]  /*0490*/  IMAD R2, R3, R10.reuse, R8 ;  /* 0x0000000a03027224 */ /* 0x080fe200078e0208 */
[----:B------:R-:W-:Y:S01]  /*04a0*/  IADD3 R3, R9, 0xffffffe, RZ ;  /* 0x0ffffffe09037810 */ /* 0x000fe20007ffe0ff */
[----:B------:R-:W-:-:S03]  /*04b0*/  IMAD R8, R7, R10, R15 ;  /* 0x0000000a07087224 */ /* 0x000fc600078e020f */
[C---:B------:R-:W-:Y:S02]  /*04c0*/  ISETP.GT.U32.AND P0, PT, R13.reuse, R2, PT ;  /* 0x000000020d00720c */ /* 0x040fe40003f04070 */
[----:B------:R-:W-:Y:S01]  /*04d0*/  ISETP.GT.U32.AND P3, PT, R13, R8, PT ;  /* 0x000000080d00720c */ /* 0x000fe20003f64070 */
[----:B------:R-:W1:Y:S10]  /*04e0*/  F2I.FTZ.U32.TRUNC.NTZ R3, R3 ;  /* 0x0000000300037305 */ /* 0x000e74000021f000 */
[----:B------:R-:W-:-:S02]  /*04f0*/  @!P0 IADD3 R2, R2, -R13, RZ ;  /* 0x8000000d02028210 */ /* 0x000fc40007ffe0ff */
[-C--:B------:R-:W-:Y:S02]  /*0500*/  @!P3 IADD3 R8, R8, -R13.reuse, RZ ;  /* 0x8000000d0808b210 */ /* 0x080fe40007ffe0ff */
[----:B------:R-:W-:Y:S02]  /*0510*/  ISETP.GT.U32.AND P1, PT, R13, R2, PT ;  /* 0x000000020d00720c */ /* 0x000fe40003f24070 */
[----:B------:R-:W-:Y:S02]  /*0520*/  ISETP.GE.U32.AND P0, PT, R8, R13, PT ;  /* 0x0000000d0800720c */ /* 0x000fe40003f06070 */
[----:B------:R-:W-:Y:S02]  /*0530*/  @!P3 IADD3 R7, R7, 0x1, RZ ;  /* 0x000000010707b810 */ /* 0x000fe40007ffe0ff */
[----:B-1----:R-:W-:-:S05]  /*0540*/  IADD3 R10, RZ, -R3, RZ ;  /* 0x80000003ff0a7210 */ /* 0x002fca0007ffe0ff */
[----:B------:R-:W-:Y:S02]  /*0550*/  IMAD R9, R10, R17, RZ ;  /* 0x000000110a097224 */ /* 0x000fe400078e02ff */
[----:B------:R-:W-:Y:S02]  /*0560*/  @!P1 IADD3 R2, R2, -R13, RZ ;  /* 0x8000000d02029210 */ /* 0x000fe40007ffe0ff */
[----:B------:R-:W-:Y:S02]  /*0570*/  @P0 IADD3 R7, R7, 0x1, RZ ;  /* 0x0000000107070810 */ /* 0x000fe40007ffe0ff */
[----:B------:R-:W-:Y:S02]  /*0580*/  MOV R6, R2 ;  /* 0x0000000200067202 */ /* 0x000fe40000000f00 */
[----:B------:R-:W-:Y:S02]  /*0590*/  ISETP.NE.AND P0, PT, R5, RZ, PT ;  /* 0x000000ff0500720c */ /* 0x000fe40003f05270 */
[----:B------:R-:W-:-:S02]  /*05a0*/  MOV R8, R7 ;  /* 0x0000000700087202 */ /* 0x000fc40000000f00 */
[----:B------:R-:W-:Y:S02]  /*05b0*/  LOP3.LUT R5, RZ, R5, RZ, 0x33, !PT ;  /* 0x00000005ff057212 */ /* 0x000fe400078e33ff */
[----:B------:R-:W-:Y:S02]  /*05c0*/  @!P2 IADD3 R6, -R6, RZ, RZ ;  /* 0x000000ff0606a210 */ /* 0x000fe40007ffe1ff */
[----:B------:R-:W-:Y:S02]  /*05d0*/  MOV R2, RZ ;  /* 0x000000ff00027202 */ /* 0x000fe40000000f00 */
[----:B------:R-:W-:Y:S02]  /*05e0*/  @!P4 IADD3 R8, -R8, RZ, RZ ;  /* 0x000000ff0808c210 */ /* 0x000fe40007ffe1ff */
[----:B------:R-:W-:Y:S01]  /*05f0*/  SEL R7, R5, R6, !P0 ;  /* 0x0000000605077207 */ /* 0x000fe20004000000 */
[----:B------:R-:W-:Y:S01]  /*0600*/  IMAD.HI.U32 R6, R3, R9, R2 ;  /* 0x0000000903067227 */ /* 0x000fe200078e0002 */
[----:B------:R-:W-:-:S02]  /*0610*/  SEL R36, R5, R8, !P0 ;  /* 0x0000000805247207 */ /* 0x000fc40004000000 */
[--C-:B------:R-:W-:Y:S02]  /*0620*/  SHF.R.U32.HI R3, RZ, 0x5, R58.reuse ;  /* 0x00000005ff037819 */ /* 0x100fe4000001163a */
[----:B------:R-:W-:Y:S02]  /*0630*/  IADD3 R2, R0, R7, RZ ;  /* 0x0000000700027210 */ /* 0x000fe40007ffe0ff */
[----:B------:R-:W-:Y:S02]  /*0640*/  SHF.R.U32.HI R5, RZ, 0x3, R58 ;  /* 0x00000003ff057819 */ /* 0x000fe4000001163a */
[----:B------:R-:W-:Y:S02]  /*0650*/  IABS R0, R4 ;  /* 0x0000000400007213 */ /* 0x000fe40000000000 */
[----:B------:R-:W-:Y:S02]  /*0660*/  SGXT.U32 R3, R3, 0x3 ;  /* 0x000000030303781a */ /* 0x000fe40000000000 */
[----:B------:R-:W-:-:S02]  /*0670*/  SHF.L.U32 R2, R2, 0x7, RZ ;  /* 0x0000000702027819 */ /* 0x000fc400000006ff */
[----:B------:R-:W-:Y:S02]  /*0680*/  SGXT.U32 R5, R5, 0x5 ;  /* 0x000000050505781a */ /* 0x000fe40000000000 */
[----:B------:R-:W-:Y:S02]  /*0690*/  IADD3 R10, RZ, -R0, RZ ;  /* 0x80000000ff0a7210 */ /* 0x000fe40007ffe0ff */
[C---:B------:R-:W-:Y:S02]  /*06a0*/  LOP3.LUT R0, R2.reuse, R3, RZ, 0xfc, !PT ;  /* 0x0000000302007212 */ /* 0x040fe400078efcff */
[C---:B------:R-:W-:Y:S02]  /*06b0*/  LOP3.LUT R3, R2.reuse, R5, RZ, 0xfc, !PT ;  /* 0x0000000502037212 */ /* 0x040fe400078efcff */
[----:B------:R-:W-:Y:S02]  /*06c0*/  LOP3.LUT R7, R2, 0x20, R5, 0xfe, !PT ;  /* 0x0000002002077812 */ /* 0x000fe400078efe05 */
[----:B------:R-:W-:-:S02]  /*06d0*/  ISETP.GE.AND P0, PT, R3, RZ, PT ;  /* 0x000000ff0300720c */ /* 0x000fc40003f06270 */
[----:B------:R-:W-:Y:S02]  /*06e0*/  IABS R3, R3 ;  /* 0x0000000300037213 */ /* 0x000fe40000000000 */
[C-C-:B------:R-:W-:Y:S02]  /*06f0*/  LOP3.LUT R8, R2.reuse, 0x40, R5.reuse, 0xfe, !PT ;  /* 0x0000004002087812 */ /* 0x140fe400078efe05 */
[----:B------:R-:W-:Y:S02]  /*0700*/  ISETP.GE.AND P2, PT, R7, RZ, PT ;  /* 0x000000ff0700720c */ /* 0x000fe40003f46270 */
[----:B------:R-:W-:Y:S02]  /*0710*/  IABS R11, R7 ;  /* 0x00000007000b7213 */ /* 0x000fe40000000000 */
[----:B------:R-:W-:Y:S02]  /*0720*/  LOP3.LUT R18, R2, 0x60, R5, 0xfe, !PT ;  /* 0x0000006002127812 */ /* 0x000fe400078efe05 */
[----:B------:R-:W-:Y:S01]  /*0730*/  MOV R7, R3 ;  /* 0x0000000300077202 */ /* 0x000fe20000000f00 */
[----:B------:R-:W-:Y:S01]  /*0740*/  IMAD.HI.U32 R3, R6, R11, RZ ;  /* 0x0000000b06037227 */ /* 0x000fe200078e00ff */
[----:B------:R-:W-:-:S02]  /*0750*/  IABS R13, R8 ;  /* 0x00000008000d7213 */ /* 0x000fc40000000000 */
[----:B------:R-:W-:Y:S01]  /*0760*/  IABS R15, R18 ;  /* 0x00000012000f7213 */ /* 0x000fe20000000000 */
[----:B------:R-:W-:Y:S01]  /*0770*/  IMAD.HI.U32 R2, R6, R7, RZ ;  /* 0x0000000706027227 */ /* 0x000fe200078e00ff */
[----:B------:R-:W-:Y:S02]  /*0780*/  ISETP.GE.AND P1, PT, R8, RZ, PT ;  /* 0x000000ff0800720c */ /* 0x000fe40003f26270 */
[----:B------:R-:W-:Y:S01]  /*0790*/  SHF.L.U32 R36, R36, 0x7, RZ ;  /* 0x0000000724247819 */ /* 0x000fe200000006ff */
[----:B------:R-:W-:Y:S01]  /*07a0*/  IMAD.HI.U32 R9, R6, R13, RZ ;  /* 0x0000000d06097227 */ /* 0x000fe200078e00ff */
[C---:B------:R-:W-:Y:S02]  /*07b0*/  LOP3.LUT R37, R5.reuse, 0x60, RZ, 0xfc, !PT ;  /* 0x0000006005257812 */ /* 0x040fe400078efcff */
[----:B------:R-:W-:Y:S01]  /*07c0*/  LOP3.LUT R19, R36, R5, RZ, 0xfc, !PT ;  /* 0x0000000524137212 */ /* 0x000fe200078efcff */
[----:B------:R-:W-:Y:S01]  /*07d0*/  IMAD R7, R2, R10, R7 ;  /* 0x0000000a02077224 */ /* 0x000fe200078e0207 */
[----:B------:R-:W-:Y:S01]  /*07e0*/  LOP3.LUT R2, R5, 0x20, RZ, 0xfc, !PT ;  /* 0x0000002005027812 */ /* 0x000fe200078efcff */
[----:B------:R-:W-:Y:S01]  /*07f0*/  IMAD.HI.U32 R6, R6, R15, RZ ;  /* 0x0000000f06067227 */ /* 0x000fe200078e00ff */
[----:B------:R-:W-:-:S02]  /*0800*/  LEA R37, R37, R38, 0x7 ;  /* 0x0000002625257211 */ /* 0x000fc400078e38ff */
[----:B------:R-:W-:Y:S01]  /*0810*/  ISETP.GT.U32.AND P6, PT, R17, R7, PT ;  /* 0x000000071100720c */ /* 0x000fe20003fc4070 */
[----:B------:R-:W-:Y:S01]  /*0820*/  IMAD R6, R6, R10, R15 ;  /* 0x0000000a06067224 */ /* 0x000fe200078e020f */
[----:B------:R-:W-:Y:S01]  /*0830*/  LEA R2, R2, R38, 0x7 ;  /* 0x0000002602027211 */ /* 0x000fe200078e38ff */
[-C--:B------:R-:W-:Y:S01]  /*0840*/  IMAD R8, R3, R10.reuse, R11 ;  /* 0x0000000a03087224 */ /* 0x080fe200078e020b */
[----:B------:R-:W-:Y:S01]  /*0850*/  LOP3.LUT R3, R5, 0x40, RZ, 0xfc, !PT ;  /* 0x0000004005037812 */ /* 0x000fe200078efcff */
[----:B------:R-:W-:Y:S01]  /*0860*/  IMAD R9, R9, R10, R13 ;  /* 0x0000000a09097224 */ /* 0x000fe200078e020d */
[C---:B------:R-:W-:Y:S02]  /*0870*/  ISETP.GT.U32.AND P5, PT, R17.reuse, R6, PT ;  /* 0x000000061100720c */ /* 0x040fe40003fa4070 */
[C---:B------:R-:W-:Y:S02]  /*0880*/  ISETP.GT.U32.AND P3, PT, R17.reuse, R8, PT ;  /* 0x000000081100720c */ /* 0x040fe40003f64070 */
[----:B------:R-:W-:-:S02]  /*0890*/  ISETP.GT.U32.AND P4, PT, R17, R9, PT ;  /* 0x000000091100720c */ /* 0x000fc40003f84070 */
[-C--:B------:R-:W-:Y:S02]  /*08a0*/  LEA R3, R3, R38.reuse, 0x7 ;  /* 0x0000002603037211 */ /* 0x080fe400078e38ff */
[----:B------:R-:W-:Y:S02]  /*08b0*/  @!P6 IADD3 R7, R7, -R17, RZ ;  /* 0x800000110707e210 */ /* 0x000fe40007ffe0ff */
[----:B------:R-:W-:Y:S02]  /*08c0*/  LEA R38, R5, R38, 0x7 ;  /* 0x0000002605267211 */ /* 0x000fe400078e38ff */
[----:B------:R-:W-:Y:S02]  /*08d0*/  ISETP.GT.U32.AND P6, PT, R17, R7, PT ;  /* 0x000000071100720c */ /* 0x000fe40003fc4070 */
[-C--:B------:R-:W-:Y:S02]  /*08e0*/  @!P5 IADD3 R6, R6, -R17.reuse, RZ ;  /* 0x800000110606d210 */ /* 0x080fe40007ffe0ff */
[----:B------:R-:W-:-:S02]  /*08f0*/  @!P3 IADD3 R8, R8, -R17, RZ ;  /* 0x800000110808b210 */ /* 0x000fc40007ffe0ff */
[----:B------:R-:W-:Y:S02]  /*0900*/  @!P4 IADD3 R9, R9, -R17, RZ ;  /* 0x800000110909c210 */ /* 0x000fe40007ffe0ff */
[C---:B------:R-:W-:Y:S02]  /*0910*/  ISETP.GT.U32.AND P3, PT, R17.reuse, R6, PT ;  /* 0x000000061100720c */ /* 0x040fe40003f64070 */
[C---:B------:R-:W-:Y:S02]  /*0920*/  ISETP.GT.U32.AND P5, PT, R17.reuse, R8, PT ;  /* 0x000000081100720c */ /* 0x040fe40003fa4070 */
[----:B------:R-:W-:Y:S02]  /*0930*/  ISETP.GT.U32.AND P4, PT, R17, R9, PT ;  /* 0x000000091100720c */ /* 0x000fe40003f84070 */
[C-C-:B------:R-:W-:Y:S02]  /*0940*/  LOP3.LUT R20, R36.reuse, 0x20, R5.reuse, 0xfe, !PT ;  /* 0x0000002024147812 */ /* 0x140fe400078efe05 */
[----:B------:R-:W-:-:S02]  /*0950*/  LOP3.LUT R22, R36, 0x40, R5, 0xfe, !PT ;  /* 0x0000004024167812 */ /* 0x000fc400078efe05 */
[----:B------:R-:W-:Y:S01]  /*0960*/  LOP3.LUT R24, R36, 0x60, R5, 0xfe, !PT ;  /* 0x0000006024187812 */ /* 0x000fe200078efe05 */
[----:B------:R-:W-:Y:S01]  /*0970*/  IMAD.HI R5, R19, 0x2e8ba2e9, RZ ;  /* 0x2e8ba2e913057827 */ /* 0x000fe200078e02ff */
[-C--:B------:R-:W-:Y:S02]  /*0980*/  @!P6 IADD3 R7, R7, -R17.reuse, RZ ;  /* 0x800000110707e210 */ /* 0x080fe40007ffe0ff */
[----:B------:R-:W-:Y:S01]  /*0990*/  ISETP.GE.AND P6, PT, R18, RZ, PT ;  /* 0x000000ff1200720c */ /* 0x000fe20003fc6270 */
[----:B------:R-:W-:Y:S01]  /*09a0*/  IMAD.HI R11, R20, 0x2e8ba2e9, RZ ;  /* 0x2e8ba2e9140b7827 */ /* 0x000fe200078e02ff */
[----:B------:R-:W-:Y:S02]  /*09b0*/  SHF.R.U32.HI R10, RZ, 0x1f, R5 ;  /* 0x0000001fff0a7819 */ /* 0x000fe40000011605 */
[----:B------:R-:W-:Y:S01]  /*09c0*/  @!P3 IADD3 R6, R6, -R17, RZ ;  /* 0x800000110606b210 */ /* 0x000fe20007ffe0ff */
[----:B------:R-:W-:Y:S01]  /*09d0*/  IMAD.HI R13, R22, 0x2e8ba2e9, RZ ;  /* 0x2e8ba2e9160d7827 */ /* 0x000fe200078e02ff */
[----:B------:R-:W-:-:S02]  /*09e0*/  SHF.R.U32.HI R12, RZ, 0x1f, R11 ;  /* 0x0000001fff0c7819 */ /* 0x000fc4000001160b */
[----:B------:R-:W-:Y:S01]  /*09f0*/  LEA.HI.SX32 R10, R5, R10, 0x1b ;  /* 0x0000000a050a7211 */ /* 0x000fe200078fdaff */
[----:B------:R-:W-:Y:S01]  /*0a00*/  IMAD.HI R15, R24, 0x2e8ba2e9, RZ ;  /* 0x2e8ba2e9180f7827 */ /* 0x000fe200078e02ff */
[----:B------:R-:W-:Y:S02]  /*0a10*/  SHF.R.U32.HI R14, RZ, 0x1f, R13 ;  /* 0x0000001fff0e7819 */ /* 0x000fe4000001160d */
[-C--:B------:R-:W-:Y:S02]  /*0a20*/  @!P5 IADD3 R8, R8, -R17.reuse, RZ ;  /* 0x800000110808d210 */ /* 0x080fe40007ffe0ff */
[----:B------:R-:W-:Y:S02]  /*0a30*/  ISETP.NE.AND P3, PT, R4, RZ, PT ;  /* 0x000000ff0400720c */ /* 0x000fe40003f65270 */
[----:B------:R-:W-:Y:S02]  /*0a40*/  @!P4 IADD3 R9, R9, -R17, RZ ;  /* 0x800000110909c210 */ /* 0x000fe40007ffe0ff */
[----:B------:R-:W-:-:S02]  /*0a50*/  LOP3.LUT R4, RZ, R4, RZ, 0x33, !PT ;  /* 0x00000004ff047212 */ /* 0x000fc400078e33ff */
[----:B------:R-:W-:Y:S02]  /*0a60*/  @!P0 IADD3 R7, -R7, RZ, RZ ;  /* 0x000000ff07078210 */ /* 0x000fe40007ffe1ff */
[----:B------:R-:W-:Y:S02]  /*0a70*/  SHF.R.U32.HI R16, RZ, 0x1f, R15 ;  /* 0x0000001fff107819 */ /* 0x000fe4000001160f */
[----:B------:R-:W-:Y:S01]  /*0a80*/  LEA.HI.SX32 R11, R11, R12, 0x1b ;  /* 0x0000000c0b0b7211 */ /* 0x000fe200078fdaff */
[----:B------:R-:W-:Y:S01]  /*0a90*/  IMAD R12, R10, -0xb0, R19 ;  /* 0xffffff500a0c7824 */ /* 0x000fe200078e0213 */
[----:B------:R-:W-:Y:S02]  /*0aa0*/  LEA.HI.SX32 R13, R13, R14, 0x1b ;  /* 0x0000000e0d0d7211 */ /* 0x000fe400078fdaff */
[----:B------:R-:W-:Y:S01]  /*0ab0*/  @!P2 IADD3 R8, -R8, RZ, RZ ;  /* 0x000000ff0808a210 */ /* 0x000fe20007ffe1ff */
[----:B------:R-:W-:Y:S01]  /*0ac0*/  IMAD R14, R11, -0xb0, R20 ;  /* 0xffffff500b0e7824 */ /* 0x000fe200078e0214 */
[----:B------:R-:W-:Y:S01]  /*0ad0*/  @!P1 IADD3 R9, -R9, RZ, RZ ;  /* 0x000000ff09099210 */ /* 0x000fe20007ffe1ff */
[--C-:B------:R-:W-:Y:S01]  /*0ae0*/  IMAD R12, R12, 0xb0, R55.reuse ;  /* 0x000000b00c0c7824 */ /* 0x100fe200078e0237 */
[----:B------:R-:W-:Y:S01]  /*0af0*/  SEL R10, R4, R7, !P3 ;  /* 0x00000007040a7207 */ /* 0x000fe20005800000 */
[--C-:B------:R-:W-:Y:S01]  /*0b00*/  IMAD R14, R14, 0xb0, R55.reuse ;  /* 0x000000b00e0e7824 */ /* 0x100fe200078e0237 */
[----:B------:R-:W-:Y:S01]  /*0b10*/  LEA.HI.SX32 R15, R15, R16, 0x1b ;  /* 0x000000100f0f7211 */ /* 0x000fe200078fdaff */
[----:B------:R-:W-:Y:S01]  /*0b20*/  IMAD R16, R13, -0xb0, R22 ;  /* 0xffffff500d107824 */ /* 0x000fe200078e0216 */
[----:B------:R-:W-:Y:S01]  /*0b30*/  SEL R8, R4, R8, !P3 ;  /* 0x0000000804087207 */ /* 0x000fe20005800000 */
[--C-:B------:R-:W-:Y:S01]  /*0b40*/  IMAD R5, R10, 0xb0, R55.reuse ;  /* 0x000000b00a057824 */ /* 0x100fe200078e0237 */
[----:B------:R-:W-:Y:S01]  /*0b50*/  @!P6 IADD3 R6, -R6, RZ, RZ ;  /* 0x000000ff0606e210 */ /* 0x000fe20007ffe1ff */
[----:B------:R-:W-:Y:S01]  /*0b60*/  IMAD R18, R15, -0xb0, R24 ;  /* 0xffffff500f127824 */ /* 0x000fe200078e0218 */
[----:B------:R-:W-:Y:S01]  /*0b70*/  SEL R20, R4, R9, !P3 ;  /* 0x0000000904147207 */ /* 0x000fe20005800000 */
[--C-:B------:R-:W-:Y:S01]  /*0b80*/  IMAD R7, R8, 0xb0, R55.reuse ;  /* 0x000000b008077824 */ /* 0x100fe200078e0237 */
[----:B------:R-:W-:Y:S01]  /*0b90*/  MOV R13, 0x4 ;  /* 0x00000004000d7802 */ /* 0x000fe20000000f00 */
[--C-:B------:R-:W-:Y:S01]  /*0ba0*/  IMAD R16, R16, 0xb0, R55.reuse ;  /* 0x000000b010107824 */ /* 0x100fe200078e0237 */
[----:B------:R-:W-:Y:S01]  /*0bb0*/  SEL R10, R4, R6, !P3 ;  /* 0x00000006040a7207 */ /* 0x000fe20005800000 */
[----:B------:R-:W-:Y:S01]  /*0bc0*/  IMAD R8, R20, 0xb0, R55 ;  /* 0x000000b014087824 */ /* 0x000fe200078e0237 */
[----:B------:R-:W-:Y:S01]  /*0bd0*/  SHF.L.U32 R58, R58, 0x4, RZ ;  /* 0x000000043a3a7819 */ /* 0x000fe200000006ff */
[----:B------:R-:W-:-:S03]  /*0be0*/  IMAD.WIDE R4, R5, R13, c[0x0][0x160] ;  /* 0x0000580005047625 */ /* 0x000fc600078e020d */
[----:B------:R-:W-:Y:S01]  /*0bf0*/  LOP3.LUT R58, R58, 0x3e00, RZ, 0xc0, !PT ;  /* 0x00003e003a3a7812 */ /* 0x000fe200078ec0ff */
[-C--:B------:R-:W-:Y:S01]  /*0c00*/  IMAD.WIDE R6, R7, R13.reuse, c[0x0][0x160] ;  /* 0x0000580007067625 */ /* 0x080fe200078e020d */
[----:B------:R-:W-:Y:S01]  /*0c10*/  IADD3 R40, P2, R4, 0x80, RZ ;  /* 0x0000008004287810 */ /* 0x000fe20007f5e0ff */
[----:B------:R1:W-:Y:S02]  /*0c20*/  LDGSTS.E.BYPASS.128 [R38], [R4.64] ;  /* 0x0000000004267fae */ /* 0x0003e4000b901c44 */
[----:B------:R-:W-:Y:S01]  /*0c30*/  IMAD.WIDE R8, R8, R13, c[0x0][0x160] ;  /* 0x0000580008087625 */ /* 0x000fe200078e020d */
[----:B------:R-:W-:Y:S01]  /*0c40*/  IADD3 R39, P1, R6, 0x80, RZ ;  /* 0x0000008006277810 */ /* 0x000fe20007f3e0ff */
[----:B------:R2:W-:Y:S01]  /*0c50*/  LDGSTS.E.BYPASS.128 [R2], [R6.64] ;  /* 0x0000000006027fae */ /* 0x0005e2000b901c44 */
[----:B------:R-:W-:Y:S01]  /*0c60*/  IADD3.X R43, RZ, R5, RZ, P2, !PT ;  /* 0x00000005ff2b7210 */ /* 0x000fe200017fe4ff */
[----:B------:R-:W-:Y:S01]  /*0c70*/  IMAD R10, R10, 0xb0, R55 ;  /* 0x000000b00a0a7824 */ /* 0x000fe200078e0237 */
[----:B------:R-:W-:Y:S01]  /*0c80*/  IADD3 R41, P0, R8, 0x80, RZ ;  /* 0x0000008008297810 */ /* 0x000fe20007f1e0ff */
[----:B------:R3:W-:Y:S01]  /*0c90*/  LDGSTS.E.BYPASS.128 [R3], [R8.64] ;  /* 0x0000000008037fae */ /* 0x0007e2000b901c44 */
[----:B------:R-:W-:Y:S01]  /*0ca0*/  IADD3.X R42, RZ, R7, RZ, P1, !PT ;  /* 0x00000007ff2a7210 */ /* 0x000fe20000ffe4ff */
[----:B------:R-:W-:Y:S01]  /*0cb0*/  IMAD.WIDE R10, R10, R13, c[0x0][0x160] ;  /* 0x000058000a0a7625 */ /* 0x000fe200078e020d */
[----:B------:R-:W-:-:S03]  /*0cc0*/  IADD3.X R44, RZ, R9, RZ, P0, !PT ;  /* 0x00000009ff2c7210 */ /* 0x000fc600007fe4ff */
[-C--:B-1----:R-:W-:Y:S01]  /*0cd0*/  IMAD.WIDE R4, R12, R13.reuse, c[0x0][0x168] ;  /* 0x00005a000c047625 */ /* 0x082fe200078e020d */
[----:B------:R1:W-:Y:S01]  /*0ce0*/  LDGSTS.E.BYPASS.128 [R37], [R10.64] ;  /* 0x000000000a257fae */ /* 0x0003e2000b901c44 */
[----:B------:R-:W-:Y:S02]  /*0cf0*/  IADD3 R45, P0, R10, 0x80, RZ ;  /* 0x000000800a2d7810 */ /* 0x000fe40007f1e0ff */
[----:B------:R-:W-:Y:S01]  /*0d00*/  IMAD R12, R18, 0xb0, R55 ;  /* 0x000000b0120c7824 */ /* 0x000fe200078e0237 */
[----:B------:R-:W0:Y:S01]  /*0d10*/  LDGDEPBAR ;  /* 0x00000000000079af */ /* 0x000e220000000000 */
[----:B--2---:R-:W-:Y:S01]  /*0d20*/  IMAD.WIDE R6, R14, R13, c[0x0][0x168] ;  /* 0x00005a000e067625 */ /* 0x004fe200078e020d */
[----:B------:R-:W-:Y:S01]  /*0d30*/  IADD3.X R46, RZ, R11, RZ, P0, !PT ;  /* 0x0000000bff2e7210 */ /* 0x000fe200007fe4ff */
[----:B------:R-:W-:Y:S01]  /*0d40*/  CS2R R14, SRZ ;  /* 0x00000000000e7805 */ /* 0x000fe2000001ff00 */
[----:B------:R2:W-:Y:S01]  /*0d50*/  LDGSTS.E.BYPASS.128 [R38+0x4000], [R4.64] ;  /* 0x0400000004267fae */ /* 0x0005e2000b901c44 */
[-C--:B---3--:R-:W-:Y:S01]  /*0d60*/  IMAD.WIDE R8, R16, R13.reuse, c[0x0][0x168] ;  /* 0x00005a0010087625 */ /* 0x088fe200078e020d */
[----:B------:R-:W-:Y:S01]  /*0d70*/  IADD3 R47, P0, R4, 0x80, RZ ;  /* 0x00000080042f7810 */ /* 0x000fe20007f1e0ff */
[----:B------:R-:W-:Y:S01]  /*0d80*/  CS2R R16, SRZ ;  /* 0x0000000000107805 */ /* 0x000fe2000001ff00 */
[----:B------:R3:W-:Y:S01]  /*0d90*/  LDGSTS.E.BYPASS.128 [R2+0x4000], [R6.64] ;  /* 0x0400000006027fae */ /* 0x0007e2000b901c44 */
[----:B------:R-:W-:Y:S01]  /*0da0*/  IMAD.WIDE R12, R12, R13, c[0x0][0x168] ;  /* 0x00005a000c0c7625 */ /* 0x000fe200078e020d */
[----:B------:R-:W-:Y:S01]  /*0db0*/  IADD3.X R49, RZ, R5, RZ, P0, !PT ;  /* 0x00000005ff317210 */ /* 0x000fe200007fe4ff */
[----:B------:R-:W-:Y:S01]  /*0dc0*/  CS2R R18, SRZ ;  /* 0x0000000000127805 */ /* 0x000fe2000001ff00 */
[----:B------:R1:W-:Y:S01]  /*0dd0*/  LDGSTS.E.BYPASS.128 [R3+0x4000], [R8.64] ;  /* 0x0400000008037fae */ /* 0x0003e2000b901c44 */
[----:B------:R-:W-:-:S02]  /*0de0*/  IADD3 R48, P2, R6, 0x80, RZ ;  /* 0x0000008006307810 */ /* 0x000fc40007f5e0ff */
[----:B------:R-:W-:Y:S01]  /*0df0*/  IADD3 R51, P0, R12, 0x80, RZ ;  /* 0x000000800c337810 */ /* 0x000fe20007f1e0ff */
[----:B------:R4:W-:Y:S01]  /*0e00*/  LDGSTS.E.BYPASS.128 [R37+0x4000], [R12.64] ;  /* 0x040000000c257fae */ /* 0x0009e2000b901c44 */
[----:B------:R-:W-:Y:S01]  /*0e10*/  IADD3 R50, P1, R8, 0x80, RZ ;  /* 0x0000008008327810 */ /* 0x000fe20007f3e0ff */
[----:B--2---:R-:W-:Y:S01]  /*0e20*/  CS2R R4, SRZ ;  /* 0x0000000000047805 */ /* 0x004fe2000001ff00 */
[----:B------:R-:W-:Y:S01]  /*0e30*/  IADD3.X R52, RZ, R7, RZ, P2, !PT ;  /* 0x00000007ff347210 */ /* 0x000fe200017fe4ff */
[----:B------:R-:W0:Y:S01]  /*0e40*/  LDGDEPBAR ;  /* 0x00000000000079af */ /* 0x000e220000000000 */
[----:B------:R-:W-:Y:S01]  /*0e50*/  IADD3.X R54, RZ, R13, RZ, P0, !PT ;  /* 0x0000000dff367210 */ /* 0x000fe200007fe4ff */
[----:B---3--:R-:W-:Y:S01]  /*0e60*/  CS2R R6, SRZ ;  /* 0x0000000000067805 */ /* 0x008fe2000001ff00 */
[----:B------:R-:W-:Y:S01]  /*0e70*/  IADD3.X R53, RZ, R9, RZ, P1, !PT ;  /* 0x00000009ff357210 */ /* 0x000fe20000ffe4ff */
[----:B------:R-:W-:Y:S01]  /*0e80*/  UMOV UR4, URZ ;  /* 0x0000003f00047c82 */ /* 0x000fe20008000000 */
[----:B------:R-:W-:Y:S01]  /*0e90*/  IADD3 R55, -R55, 0x90, RZ ;  /* 0x0000009037377810 */ /* 0x000fe20007ffe1ff */
[----:B------:R-:W-:Y:S01]  /*0ea0*/  UMOV UR5, URZ ;  /* 0x0000003f00057c82 */ /* 0x000fe20008000000 */
[----:B----4-:R-:W-:Y:S01]  /*0eb0*/  CS2R R12, SRZ ;  /* 0x00000000000c7805 */ /* 0x010fe2000001ff00 */
[----:B------:R-:W-:-:S04]  /*0ec0*/  DEPBAR.LE SB0, 0x0 ;  /* 0x000080000000791a */ /* 0x000fc80000000000 */
[----:B-1----:R-:W-:Y:S06]  /*0ed0*/  BAR.SYNC 0x0 ;  /* 0x0000000000007b1d */ /* 0x002fec0000000000 */
.L_x_1:
[----:B------:R-:W-:Y:S01]  /*0ee0*/  LEA R59, R57, 0x4000, 0x7 ;  /* 0x00004000393b7811 */ /* 0x000fe200078e38ff */
[----:B------:R-:W-:Y:S01]  /*0ef0*/  LDS.128 R100, [R58] ;  /* 0x000000003a647984 */ /* 0x000fe20000000c00 */
[C---:B------:R-:W-:Y:S01]  /*0f00*/  ISETP.GE.U32.AND P1, PT, R56.reuse, R55, PT ;  /* 0x000000373800720c */ /* 0x040fe20003f26070 */
[----:B------:R-:W-:Y:S01]  /*0f10*/  ULDC.64 UR6, c[0x0][0x118] ;  /* 0x0000460000067ab9 */ /* 0x000fe20000000a00 */
[C---:B------:R-:W-:Y:S01]  /*0f20*/  ISETP.GE.U32.AND P0, PT, R56.reuse, 0x90, PT ;  /* 0x000000903800780c */ /* 0x040fe20003f06070 */
[----:B------:R-:W1:Y:S01]  /*0f30*/  LDS.128 R20, [R59] ;  /* 0x000000003b147984 */ /* 0x000e620000000c00 */
[----:B------:R-:W-:Y:S02]  /*0f40*/  SEL R112, RZ, 0x10, P1 ;  /* 0x00000010ff707807 */ /* 0x000fe40000800000 */
[----:B------:R-:W-:Y:S01]  /*0f50*/  IADD3 R56, R56, 0x20, RZ ;  /* 0x0000002038387810 */ /* 0x000fe20007ffe0ff */
[----:B------:R-:W2:Y:S01]  /*0f60*/  LDS.128 R28, [R59+0x100] ;  /* 0x000100003b1c7984 */ /* 0x000ea20000000c00 */
[----:B------:R-:W-:-:S03]  /*0f70*/  SEL R112, R112, RZ, !P0 ;  /* 0x000000ff70707207 */ /* 0x000fc60004000000 */
[----:B------:R-:W3:Y:S01]  /*0f80*/  LDS.128 R24, [R59+0x80] ;  /* 0x000080003b187984 */ /* 0x000ee20000000c00 */
[----:B------:R-:W-:-:S03]  /*0f90*/  ISETP.NE.U32.AND P1, PT, R112, RZ, PT ;  /* 0x000000ff7000720c */ /* 0x000fc60003f25070 */
[----:B------:R-:W4:Y:S04]  /*0fa0*/  LDS.128 R8, [R59+0x180] ;  /* 0x000180003b087984 */ /* 0x000f280000000c00 */
[----:B------:R-:W4:Y:S04]  /*0fb0*/  LDS.128 R120, [R58+0x80] ;  /* 0x000080003a787984 */ /* 0x000f280000000c00 */
[----:B------:R-:W4:Y:S01]  /*0fc0*/  LDS.128 R132, [R58+0x100] ;  /* 0x000100003a847984 */ /* 0x000f220000000c00 */
[C---:B-1----:R-:W-:Y:S01]  /*0fd0*/  FFMA R108, R100.reuse, R20, R108 ;  /* 0x00000014646c7223 */ /* 0x042fe2000000006c */
[----:B--2---:R-:W-:-:S03]  /*0fe0*/  FFMA R110, R100, R28, R110 ;  /* 0x0000001c646e7223 */ /* 0x004fc6000000006e */
[C---:B------:R-:W-:Y:S01]  /*0ff0*/  FFMA R115, R101.reuse, R21, R108 ;  /* 0x0000001565737223 */ /* 0x040fe2000000006c */
[C---:B---3--:R-:W-:Y:S01]  /*1000*/  FFMA R112, R100.reuse, R24, R109 ;  /* 0x0000001864707223 */ /* 0x048fe2000000006d */
[C---:B------:R-:W-:Y:S01]  /*1010*/  FFMA R117, R101.reuse, R29, R110 ;  /* 0x0000001d65757223 */ /* 0x040fe2000000006e */
[----:B----4-:R-:W-:Y:S02]  /*1020*/  FFMA R100, R100, R8, R111 ;  /* 0x0000000864647223 */ /* 0x010fe4000000006f */
[C---:B------:R-:W-:Y:S01]  /*1030*/  FFMA R113, R101.reuse, R25, R112 ;  /* 0x0000001965717223 */ /* 0x040fe20000000070 */
[----:B------:R-:W1:Y:S01]  /*1040*/  LDS.128 R108, [R58+0x180] ;  /* 0x000180003a6c7984 */ /* 0x000e620000000c00 */
[C---:B------:R-:W-:Y:S01]  /*1050*/  FFMA R112, R102.reuse, R22, R115 ;  /* 0x0000001666707223 */ /* 0x040fe20000000073 */
[----:B------:R-:W-:Y:S01]  /*1060*/  FFMA R101, R101, R9, R100 ;  /* 0x0000000965657223 */ /* 0x000fe20000000064 */
[C---:B------:R-:W-:Y:S01]  /*1070*/  FFMA R100, R102.reuse, R30, R117 ;  /* 0x0000001e66647223 */ /* 0x040fe20000000075 */
[C---:B------:R-:W-:Y:S01]  /*1080*/  FFMA R114, R102.reuse, R26, R113 ;  /* 0x0000001a66727223 */ /* 0x040fe20000000071 */
        /* <DEDUP_REMOVED lines=9> */
[----:B------:R-:W2:Y:S01]  /*1120*/  LDS.128 R100, [R58+0x1000] ;  /* 0x001000003a647984 */ /* 0x000ea20000000c00 */
[----:B------:R-:W-:Y:S01]  /*1130*/  FFMA R120, R120, R8, R107 ;  /* 0x0000000878787223 */ /* 0x000fe2000000006b */
[C---:B------:R-:W-:Y:S01]  /*1140*/  FFMA R113, R121.reuse, R29, R106 ;  /* 0x0000001d79717223 */ /* 0x040fe2000000006a */
[C---:B------:R-:W-:Y:S01]  /*1150*/  FFMA R107, R121.reuse, R21, R104 ;  /* 0x00000015796b7223 */ /* 0x040fe20000000068 */
[----:B------:R-:W-:Y:S01]  /*1160*/  FFMA R96, R132, R20, R96 ;  /* 0x0000001484607223 */ /* 0x000fe20000000060 */
[----:B------:R-:W-:Y:S01]  /*1170*/  FFMA R121, R121, R9, R120 ;  /* 0x0000000979797223 */ /* 0x000fe20000000078 */
[----:B------:R-:W-:Y:S01]  /*1180*/  FFMA R104, R122, R30, R113 ;  /* 0x0000001e7a687223 */ /* 0x000fe20000000071 */
[----:B------:R-:W-:Y:S01]  /*1190*/  FFMA R98, R132, R28, R98 ;  /* 0x0000001c84627223 */ /* 0x000fe20000000062 */
[C---:B------:R-:W-:Y:S01]  /*11a0*/  FFMA R112, R122.reuse, R26, R105 ;  /* 0x0000001a7a707223 */ /* 0x040fe20000000069 */
[C---:B------:R-:W-:Y:S01]  /*11b0*/  FFMA R106, R122.reuse, R22, R107 ;  /* 0x000000167a6a7223 */ /* 0x040fe2000000006b */
[----:B------:R-:W-:Y:S01]  /*11c0*/  FFMA R122, R122, R10, R121 ;  /* 0x0000000a7a7a7223 */ /* 0x000fe20000000079 */
[----:B------:R-:W-:Y:S01]  /*11d0*/  FFMA R121, R123, R31, R104 ;  /* 0x0000001f7b797223 */ /* 0x000fe20000000068 */
[C---:B------:R-:W-:Y:S01]  /*11e0*/  FFMA R104, R132.reuse, R24, R97 ;  /* 0x0000001884687223 */ /* 0x040fe20000000061 */
[----:B------:R-:W-:Y:S01]  /*11f0*/  FFMA R132, R132, R8, R99 ;  /* 0x0000000884847223 */ /* 0x000fe20000000063 */
[C---:B------:R-:W-:Y:S01]  /*1200*/  FFMA R107, R133.reuse, R21, R96 ;  /* 0x00000015856b7223 */ /* 0x040fe20000000060 */
[C---:B------:R-:W-:Y:S01]  /*1210*/  FFMA R113, R133.reuse, R29, R98 ;  /* 0x0000001d85717223 */ /* 0x040fe20000000062 */
[C---:B------:R-:W-:Y:S01]  /*1220*/  FFMA R105, R133.reuse, R25, R104 ;  /* 0x0000001985697223 */ /* 0x040fe20000000068 */
[----:B------:R-:W3:Y:S01]  /*1230*/  LDS.128 R96, [R58+0x1080] ;  /* 0x001080003a607984 */ /* 0x000ee20000000c00 */
[----:B------:R-:W-:Y:S01]  /*1240*/  FFMA R133, R133, R9, R132 ;  /* 0x0000000985857223 */ /* 0x000fe20000000084 */
[C---:B------:R-:W-:Y:S01]  /*1250*/  FFMA R104, R134.reuse, R30, R113 ;  /* 0x0000001e86687223 */ /* 0x040fe20000000071 */
[C---:B------:R-:W-:Y:S01]  /*1260*/  FFMA R117, R123.reuse, R27, R112 ;  /* 0x0000001b7b757223 */ /* 0x040fe20000000070 */
[----:B------:R-:W-:Y:S01]  /*1270*/  FFMA R119, R123, R23, R106 ;  /* 0x000000177b777223 */ /* 0x000fe2000000006a */
[C---:B------:R-:W-:Y:S01]  /*1280*/  FFMA R112, R134.reuse, R26, R105 ;  /* 0x0000001a86707223 */ /* 0x040fe20000000069 */
[C---:B------:R-:W-:Y:S01]  /*1290*/  FFMA R106, R134.reuse, R22, R107 ;  /* 0x00000016866a7223 */ /* 0x040fe2000000006b */
[----:B------:R-:W-:Y:S01]  /*12a0*/  FFMA R134, R134, R10, R133 ;  /* 0x0000000a86867223 */ /* 0x000fe20000000085 */
[----:B------:R-:W-:Y:S01]  /*12b0*/  FFMA R133, R135, R31, R104 ;  /* 0x0000001f87857223 */ /* 0x000fe20000000068 */
[C---:B-1----:R-:W-:Y:S01]  /*12c0*/  FFMA R92, R108.reuse, R20, R92 ;  /* 0x000000146c5c7223 */ /* 0x042fe2000000005c */
[C---:B------:R-:W-:Y:S01]  /*12d0*/  FFMA R94, R108.reuse, R28, R94 ;  /* 0x0000001c6c5e7223 */ /* 0x040fe2000000005e */
[C---:B------:R-:W-:Y:S01]  /*12e0*/  FFMA R104, R108.reuse, R24, R93 ;  /* 0x000000186c687223 */ /* 0x040fe2000000005d */
[----:B------:R-:W-:Y:S01]  /*12f0*/  FFMA R108, R108, R8, R95 ;  /* 0x000000086c6c7223 */ /* 0x000fe2000000005f */
[C---:B------:R-:W-:Y:S01]  /*1300*/  FFMA R107, R109.reuse, R21, R92 ;  /* 0x000000156d6b7223 */ /* 0x040fe2000000005c */
[C---:B------:R-:W-:Y:S01]  /*1310*/  FFMA R113, R109.reuse, R29, R94 ;  /* 0x0000001d6d717223 */ /* 0x040fe2000000005e */
[C---:B------:R-:W-:Y:S01]  /*1320*/  FFMA R105, R109.reuse, R25, R104 ;  /* 0x000000196d697223 */ /* 0x040fe20000000068 */
[----:B------:R-:W1:Y:S01]  /*1330*/  LDS.128 R92, [R58+0x1100] ;  /* 0x001100003a5c7984 */ /* 0x000e620000000c00 */
[----:B------:R-:W-:Y:S01]  /*1340*/  FFMA R109, R109, R9, R108 ;  /* 0x000000096d6d7223 */ /* 0x000fe2000000006c */
[C---:B------:R-:W-:Y:S01]  /*1350*/  FFMA R104, R110.reuse, R30, R113 ;  /* 0x0000001e6e687223 */ /* 0x040fe20000000071 */
[----:B------:R-:W-:Y:S01]  /*1360*/  FFMA R131, R135, R23, R106 ;  /* 0x0000001787837223 */ /* 0x000fe2000000006a */
[C---:B------:R-:W-:Y:S01]  /*1370*/  FFMA R108, R110.reuse, R26, R105 ;  /* 0x0000001a6e6c7223 */ /* 0x040fe20000000069 */
[----:B------:R-:W-:Y:S01]  /*1380*/  FFMA R106, R110, R22, R107 ;  /* 0x000000166e6a7223 */ /* 0x000fe2000000006b */
[----:B------:R-:W-:Y:S01]  /*1390*/  FFMA R127, R111, R31, R104 ;  /* 0x0000001f6f7f7223 */ /* 0x000fe20000000068 */
[C---:B--2---:R-:W-:Y:S01]  /*13a0*/  FFMA R84, R100.reuse, R20, R84 ;  /* 0x0000001464547223 */ /* 0x044fe20000000054 */
[----:B------:R-:W-:Y:S01]  /*13b0*/  FFMA R86, R100, R28, R86 ;  /* 0x0000001c64567223 */ /* 0x000fe20000000056 */
[----:B------:R-:W-:Y:S01]  /*13c0*/  FFMA R110, R110, R10, R109 ;  /* 0x0000000a6e6e7223 */ /* 0x000fe2000000006d */
        /* <DEDUP_REMOVED lines=8> */
[----:B------:R-:W-:Y:S01]  /*1450*/  FFMA R125, R111, R23, R106 ;  /* 0x000000176f7d7223 */ /* 0x000fe2000000006a */
[C---:B------:R-:W-:Y:S01]  /*1460*/  FFMA R106, R102.reuse, R26, R105 ;  /* 0x0000001a666a7223 */ /* 0x040fe20000000069 */
[C---:B------:R-:W-:Y:S01]  /*1470*/  FFMA R104, R102.reuse, R22, R107 ;  /* 0x0000001666687223 */ /* 0x040fe2000000006b */
[C---:B------:R-:W-:Y:S01]  /*1480*/  FFMA R143, R103.reuse, R31, R100 ;  /* 0x0000001f678f7223 */ /* 0x040fe20000000064 */
[----:B------:R-:W-:Y:S01]  /*1490*/  FFMA R102, R102, R10, R101 ;  /* 0x0000000a66667223 */ /* 0x000fe20000000065 */
[----:B------:R-:W-:Y:S01]  /*14a0*/  FFMA R101, R103, R27, R106 ;  /* 0x0000001b67657223 */ /* 0x000fe2000000006a */
[C---:B---3--:R-:W-:Y:S01]  /*14b0*/  FFMA R88, R96.reuse, R20, R88 ;  /* 0x0000001460587223 */ /* 0x048fe20000000058 */
[C---:B------:R-:W-:Y:S01]  /*14c0*/  FFMA R90, R96.reuse, R28, R90 ;  /* 0x0000001c605a7223 */ /* 0x040fe2000000005a */
[C---:B------:R-:W-:Y:S01]  /*14d0*/  FFMA R100, R96.reuse, R24, R89 ;  /* 0x0000001860647223 */ /* 0x040fe20000000059 */
[----:B------:R-:W-:Y:S01]  /*14e0*/  FFMA R96, R96, R8, R91 ;  /* 0x0000000860607223 */ /* 0x000fe2000000005b */
[C---:B------:R-:W-:Y:S01]  /*14f0*/  FFMA R105, R97.reuse, R21, R88 ;  /* 0x0000001561697223 */ /* 0x040fe20000000058 */
[----:B------:R-:W-:Y:S01]  /*1500*/  FFMA R107, R97, R29, R90 ;  /* 0x0000001d616b7223 */ /* 0x000fe2000000005a */
[C---:B------:R-:W-:Y:S01]  /*1510*/  FFMA R141, R103.reuse, R23, R104 ;  /* 0x00000017678d7223 */ /* 0x040fe20000000068 */
[----:B------:R-:W3:Y:S01]  /*1520*/  LDS.128 R88, [R58+0x2000] ;  /* 0x002000003a587984 */ /* 0x000ee20000000c00 */
        /* <DEDUP_REMOVED lines=13> */
[----:B------:R-:W-:Y:S01]  /*1600*/  FFMA R105, R93, R29, R82 ;  /* 0x0000001d5d697223 */ /* 0x000fe20000000052 */
[C---:B------:R-:W-:Y:S01]  /*1610*/  FFMA R97, R99.reuse, R27, R102 ;  /* 0x0000001b63617223 */ /* 0x040fe20000000066 */
[----:B------:R-:W1:Y:S01]  /*1620*/  LDS.128 R80, [R58+0x2080] ;  /* 0x002080003a507984 */ /* 0x000e620000000c00 */
[C---:B------:R-:W-:Y:S01]  /*1630*/  FFMA R147, R99.reuse, R23, R100 ;  /* 0x0000001763937223 */ /* 0x040fe20000000064 */
[----:B------:R-:W-:Y:S01]  /*1640*/  FFMA R151, R99, R11, R98 ;  /* 0x0000000b63977223 */ /* 0x000fe20000000062 */
[C---:B------:R-:W-:Y:S01]  /*1650*/  FFMA R99, R93.reuse, R25, R96 ;  /* 0x000000195d637223 */ /* 0x040fe20000000060 */
[----:B------:R-:W-:Y:S01]  /*1660*/  FFMA R93, R93, R9, R92 ;  /* 0x000000095d5d7223 */ /* 0x000fe2000000005c */
[C---:B------:R-:W-:Y:S01]  /*1670*/  FFMA R92, R94.reuse, R30, R105 ;  /* 0x0000001e5e5c7223 */ /* 0x040fe20000000069 */
[C---:B------:R-:W-:Y:S01]  /*1680*/  FFMA R96, R94.reuse, R22, R103 ;  /* 0x000000165e607223 */ /* 0x040fe20000000067 */
[----:B------:R-:W-:Y:S01]  /*1690*/  FFMA R98, R94, R26, R99 ;  /* 0x0000001a5e627223 */ /* 0x000fe20000000063 */
[C---:B--2---:R-:W-:Y:S01]  /*16a0*/  FFMA R76, R84.reuse, R20, R76 ;  /* 0x00000014544c7223 */ /* 0x044fe2000000004c */
[C---:B------:R-:W-:Y:S01]  /*16b0*/  FFMA R78, R84.reuse, R28, R78 ;  /* 0x0000001c544e7223 */ /* 0x040fe2000000004e */
[----:B------:R-:W-:Y:S01]  /*16c0*/  FFMA R157, R95, R31, R92 ;  /* 0x0000001f5f9d7223 */ /* 0x000fe2000000005c */
[C---:B------:R-:W-:Y:S01]  /*16d0*/  FFMA R92, R84.reuse, R24, R77 ;  /* 0x00000018545c7223 */ /* 0x040fe2000000004d */
[----:B------:R-:W-:Y:S01]  /*16e0*/  FFMA R84, R84, R8, R79 ;  /* 0x0000000854547223 */ /* 0x000fe2000000004f */
[C---:B------:R-:W-:Y:S01]  /*16f0*/  FFMA R99, R85.reuse, R21, R76 ;  /* 0x0000001555637223 */ /* 0x040fe2000000004c */
[----:B------:R-:W-:Y:S01]  /*1700*/  FFMA R103, R85, R29, R78 ;  /* 0x0000001d55677223 */ /* 0x000fe2000000004e */
[----:B------:R-:W-:Y:S01]  /*1710*/  FFMA R94, R94, R10, R93 ;  /* 0x0000000a5e5e7223 */ /* 0x000fe2000000005d */
[----:B------:R-:W2:Y:S01]  /*1720*/  LDS.128 R76, [R58+0x2100] ;  /* 0x002100003a4c7984 */ /* 0x000ea20000000c00 */
[C---:B------:R-:W-:Y:S01]  /*1730*/  FFMA R93, R95.reuse, R27, R98 ;  /* 0x0000001b5f5d7223 */ /* 0x040fe20000000062 */
[C---:B------:R-:W-:Y:S01]  /*1740*/  FFMA R153, R95.reuse, R23, R96 ;  /* 0x000000175f997223 */ /* 0x040fe20000000060 */
[----:B------:R-:W-:Y:S01]  /*1750*/  FFMA R179, R95, R11, R94 ;  /* 0x0000000b5fb37223 */ /* 0x000fe2000000005e */
[C---:B------:R-:W-:Y:S01]  /*1760*/  FFMA R95, R85.reuse, R25, R92 ;  /* 0x00000019555f7223 */ /* 0x040fe2000000005c */
[----:B------:R-:W-:Y:S01]  /*1770*/  FFMA R85, R85, R9, R84 ;  /* 0x0000000955557223 */ /* 0x000fe20000000054 */
[C---:B------:R-:W-:Y:S01]  /*1780*/  FFMA R84, R86.reuse, R30, R103 ;  /* 0x0000001e56547223 */ /* 0x040fe20000000067 */
[----:B------:R-:W-:Y:S01]  /*1790*/  FFMA R92, R86, R22, R99 ;  /* 0x00000016565c7223 */ /* 0x000fe20000000063 */
[C---:B---3--:R-:W-:Y:S01]  /*17a0*/  FFMA R72, R88.reuse, R20, R72 ;  /* 0x0000001458487223 */ /* 0x048fe20000000048 */
[----:B------:R-:W-:Y:S01]  /*17b0*/  FFMA R74, R88, R28, R74 ;  /* 0x0000001c584a7223 */ /* 0x000fe2000000004a */
[C---:B------:R-:W-:Y:S01]  /*17c0*/  FFMA R94, R86.reuse, R26, R95 ;  /* 0x0000001a565e7223 */ /* 0x040fe2000000005f */
[----:B------:R-:W-:Y:S01]  /*17d0*/  FFMA R159, R87, R31, R84 ;  /* 0x0000001f579f7223 */ /* 0x000fe20000000054 */
[----:B------:R-:W-:Y:S01]  /*17e0*/  FFMA R86, R86, R10, R85 ;  /* 0x0000000a56567223 */ /* 0x000fe20000000055 */
[C---:B------:R-:W-:Y:S01]  /*17f0*/  FFMA R84, R88.reuse, R24, R73 ;  /* 0x0000001858547223 */ /* 0x040fe20000000049 */
[----:B------:R-:W-:Y:S01]  /*1800*/  FFMA R88, R88, R8, R75 ;  /* 0x0000000858587223 */ /* 0x000fe2000000004b */
[C---:B------:R-:W-:Y:S01]  /*1810*/  FFMA R99, R89.reuse, R21, R72 ;  /* 0x0000001559637223 */ /* 0x040fe20000000048 */
[----:B------:R-:W-:Y:S01]  /*1820*/  FFMA R103, R89, R29, R74 ;  /* 0x0000001d59677223 */ /* 0x000fe2000000004a */
[C---:B------:R-:W-:Y:S01]  /*1830*/  FFMA R85, R87.reuse, R27, R94 ;  /* 0x0000001b57557223 */ /* 0x040fe2000000005e */
[----:B------:R-:W3:Y:S01]  /*1840*/  LDS.128 R72, [R58+0x2180] ;  /* 0x002180003a487984 */ /* 0x000ee20000000c00 */
[C---:B------:R-:W-:Y:S01]  /*1850*/  FFMA R95, R87.reuse, R23, R92 ;  /* 0x00000017575f7223 */ /* 0x040fe2000000005c */
[----:B------:R-:W-:Y:S01]  /*1860*/  FFMA R185, R87, R11, R86 ;  /* 0x0000000b57b97223 */ /* 0x000fe20000000056 */
[C---:B------:R-:W-:Y:S01]  /*1870*/  FFMA R87, R89.reuse, R25, R84 ;  /* 0x0000001959577223 */ /* 0x040fe20000000054 */
[----:B------:R-:W-:Y:S01]  /*1880*/  FFMA R89, R89, R9, R88 ;  /* 0x0000000959597223 */ /* 0x000fe20000000058 */
[C---:B------:R-:W-:Y:S01]  /*1890*/  FFMA R84, R90.reuse, R30, R103 ;  /* 0x0000001e5a547223 */ /* 0x040fe20000000067 */
[C---:B------:R-:W-:Y:S01]  /*18a0*/  FFMA R86, R90.reuse, R22, R99 ;  /* 0x000000165a567223 */ /* 0x040fe20000000063 */
[----:B------:R-:W-:Y:S01]  /*18b0*/  FFMA R88, R90, R26, R87 ;  /* 0x0000001a5a587223 */ /* 0x000fe20000000057 */
[C---:B-1----:R-:W-:Y:S01]  /*18c0*/  FFMA R68, R80.reuse, R20, R68 ;  /* 0x0000001450447223 */ /* 0x042fe20000000044 */
[----:B------:R-:W-:Y:S01]  /*18d0*/  FFMA R70, R80, R28, R70 ;  /* 0x0000001c50467223 */ /* 0x000fe20000000046 */
[----:B------:R-:W-:Y:S01]  /*18e0*/  FFMA R90, R90, R10, R89 ;  /* 0x0000000a5a5a7223 */ /* 0x000fe20000000059 */
[----:B------:R-:W-:Y:S01]  /*18f0*/  FFMA R163, R91, R31, R84 ;  /* 0x0000001f5ba37223 */ /* 0x000fe20000000054 */
[C---:B------:R-:W-:Y:S01]  /*1900*/  FFMA R84, R80.reuse, R24, R69 ;  /* 0x0000001850547223 */ /* 0x040fe20000000045 */
[----:B------:R-:W-:Y:S01]  /*1910*/  FFMA R80, R80, R8, R71 ;  /* 0x0000000850507223 */ /* 0x000fe20000000047 */
[----:B------:R-:W-:Y:S01]  /*1920*/  FFMA R103, R81, R29, R70 ;  /* 0x0000001d51677223 */ /* 0x000fe20000000046 */
[C---:B------:R-:W-:Y:S01]  /*1930*/  FFMA R87, R91.reuse, R27, R88 ;  /* 0x0000001b5b577223 */ /* 0x040fe20000000058 */
[C---:B------:R-:W-:Y:S01]  /*1940*/  FFMA R89, R91.reuse, R23, R86 ;  /* 0x000000175b597223 */ /* 0x040fe20000000056 */
[----:B------:R-:W-:Y:S01]  /*1950*/  FFMA R203, R91, R11, R90 ;  /* 0x0000000b5bcb7223 */ /* 0x000fe2000000005a */
[C---:B------:R-:W-:Y:S01]  /*1960*/  FFMA R99, R81.reuse, R21, R68 ;  /* 0x0000001551637223 */ /* 0x040fe20000000044 */
[C---:B------:R-:W-:Y:S01]  /*1970*/  FFMA R91, R81.reuse, R25, R84 ;  /* 0x00000019515b7223 */ /* 0x040fe20000000054 */
[----:B------:R-:W1:Y:S01]  /*1980*/  LDS.128 R68, [R58+0x3000] ;  /* 0x003000003a447984 */ /* 0x000e620000000c00 */
[----:B------:R-:W-:Y:S01]  /*1990*/  FFMA R81, R81, R9, R80 ;  /* 0x0000000951517223 */ /* 0x000fe20000000050 */
[C---:B------:R-:W-:Y:S01]  /*19a0*/  FFMA R80, R82.reuse, R30, R103 ;  /* 0x0000001e52507223 */ /* 0x040fe20000000067 */
[C---:B------:R-:W-:Y:S01]  /*19b0*/  FFMA R86, R82.reuse, R26, R91 ;  /* 0x0000001a52567223 */ /* 0x040fe2000000005b */
[C---:B------:R-:W-:Y:S01]  /*19c0*/  FFMA R84, R82.reuse, R22, R99 ;  /* 0x0000001652547223 */ /* 0x040fe20000000063 */
[----:B------:R-:W-:Y:S01]  /*19d0*/  FFMA R82, R82, R10, R81 ;  /* 0x0000000a52527223 */ /* 0x000fe20000000051 */
[C---:B------:R-:W-:Y:S01]  /*19e0*/  FFMA R169, R83.reuse, R31, R80 ;  /* 0x0000001f53a97223 */ /* 0x040fe20000000050 */
[C---:B--2---:R-:W-:Y:S01]  /*19f0*/  FFMA R80, R76.reuse, R24, R61 ;  /* 0x000000184c507223 */ /* 0x044fe2000000003d */
[C---:B------:R-:W-:Y:S01]  /*1a00*/  FFMA R91, R83.reuse, R27, R86 ;  /* 0x0000001b535b7223 */ /* 0x040fe20000000056 */
[C---:B------:R-:W-:Y:S01]  /*1a10*/  FFMA R165, R83.reuse, R23, R84 ;  /* 0x0000001753a57223 */ /* 0x040fe20000000054 */
[----:B------:R-:W-:Y:S01]  /*1a20*/  FFMA R211, R83, R11, R82 ;  /* 0x0000000b53d37223 */ /* 0x000fe20000000052 */
[C---:B------:R-:W-:Y:S01]  /*1a30*/  FFMA R61, R77.reuse, R25, R80 ;  /* 0x000000194d3d7223 */ /* 0x040fe20000000050 */
[C---:B------:R-:W-:Y:S01]  /*1a40*/  FFMA R60, R76.reuse, R20, R60 ;  /* 0x000000144c3c7223 */ /* 0x040fe2000000003c */
[----:B------:R-:W2:Y:S01]  /*1a50*/  LDS.128 R80, [R58+0x3080] ;  /* 0x003080003a507984 */ /* 0x000ea20000000c00 */
[C---:B------:R-:W-:Y:S01]  /*1a60*/  FFMA R62, R76.reuse, R28, R62 ;  /* 0x0000001c4c3e7223 */ /* 0x040fe2000000003e */
[----:B------:R-:W-:Y:S01]  /*1a70*/  FFMA R76, R76, R8, R63 ;  /* 0x000000084c4c7223 */ /* 0x000fe2000000003f */
[----:B------:R-:W-:Y:S01]  /*1a80*/  FFMA R63, R77, R21, R60 ;  /* 0x000000154d3f7223 */ /* 0x000fe2000000003c */
[----:B------:R-:W-:Y:S01]  /*1a90*/  FFMA R129, R135, R27, R112 ;  /* 0x0000001b87817223 */ /* 0x000fe20000000070 */
        /* <DEDUP_REMOVED lines=9> */
[C---:B---3--:R-:W-:Y:S01]  /*1b30*/  FFMA R60, R72.reuse, R8, R19 ;  /* 0x00000008483c7223 */ /* 0x048fe20000000013 */
[----:B------:R-:W-:Y:S01]  /*1b40*/  FFMA R217, R79, R11, R78 ;  /* 0x0000000b4fd97223 */ /* 0x000fe2000000004e */
[C---:B------:R-:W-:Y:S01]  /*1b50*/  FFMA R16, R72.reuse, R20, R16 ;  /* 0x0000001448107223 */ /* 0x040fe20000000010 */
[----:B------:R-:W3:Y:S01]  /*1b60*/  LDS.128 R76, [R58+0x3100] ;  /* 0x003100003a4c7984 */ /* 0x000ee20000000c00 */
[C---:B------:R-:W-:Y:S01]  /*1b70*/  FFMA R61, R73.reuse, R9, R60 ;  /* 0x00000009493d7223 */ /* 0x040fe2000000003c */
[C---:B------:R-:W-:Y:S01]  /*1b80*/  FFMA R62, R72.reuse, R24, R17 ;  /* 0x00000018483e7223 */ /* 0x040fe20000000011 */
[----:B------:R-:W-:Y:S01]  /*1b90*/  FFMA R18, R72, R28, R18 ;  /* 0x0000001c48127223 */ /* 0x000fe20000000012 */
[C---:B------:R-:W-:Y:S01]  /*1ba0*/  FFMA R19, R73.reuse, R21, R16 ;  /* 0x0000001549137223 */ /* 0x040fe20000000010 */
[C---:B------:R-:W-:Y:S01]  /*1bb0*/  FFMA R16, R74.reuse, R10, R61 ;  /* 0x0000000a4a107223 */ /* 0x040fe2000000003d */
[C---:B------:R-:W-:Y:S01]  /*1bc0*/  FFMA R17, R73.reuse, R25, R62 ;  /* 0x0000001949117223 */ /* 0x040fe2000000003e */
[----:B------:R-:W-:Y:S01]  /*1bd0*/  FFMA R73, R73, R29, R18 ;  /* 0x0000001d49497223 */ /* 0x000fe20000000012 */
[----:B------:R-:W-:Y:S01]  /*1be0*/  FFMA R18, R74, R22, R19 ;  /* 0x000000164a127223 */ /* 0x000fe20000000013 */
[----:B------:R-:W-:Y:S01]  /*1bf0*/  FFMA R229, R75, R11, R16 ;  /* 0x0000000b4be57223 */ /* 0x000fe20000000010 */
[----:B-1----:R-:W-:Y:S01]  /*1c00*/  FFMA R16, R68, R8, R15 ;  /* 0x0000000844107223 */ /* 0x002fe2000000000f */
[C---:B------:R-:W-:Y:S01]  /*1c10*/  FFMA R60, R74.reuse, R26, R17 ;  /* 0x0000001a4a3c7223 */ /* 0x040fe20000000011 */
[----:B------:R-:W-:Y:S01]  /*1c20*/  FFMA R74, R74, R30, R73 ;  /* 0x0000001e4a4a7223 */ /* 0x000fe20000000049 */
[C---:B------:R-:W-:Y:S01]  /*1c30*/  FFMA R12, R68.reuse, R20, R12 ;  /* 0x00000014440c7223 */ /* 0x040fe2000000000c */
        /* <DEDUP_REMOVED lines=8> */
[----:B------:R-:W1:Y:S01]  /*1cc0*/  LDS.128 R72, [R58+0x3180] ;  /* 0x003180003a487984 */ /* 0x000e620000000c00 */
[C---:B------:R-:W-:Y:S01]  /*1cd0*/  FFMA R13, R69.reuse, R25, R18 ;  /* 0x00000019450d7223 */ /* 0x040fe20000000012 */
[----:B------:R-:W-:Y:S01]  /*1ce0*/  FFMA R69, R69, R29, R14 ;  /* 0x0000001d45457223 */ /* 0x000fe2000000000e */
[----:B------:R-:W-:Y:S01]  /*1cf0*/  FFMA R237, R71, R11, R12 ;  /* 0x0000000b47ed7223 */ /* 0x000fe2000000000c */
[----:B--2---:R-:W-:Y:S01]  /*1d00*/  FFMA R12, R80, R8, R7 ;  /* 0x00000008500c7223 */ /* 0x004fe20000000007 */
[C---:B------:R-:W-:Y:S01]  /*1d10*/  FFMA R16, R70.reuse, R26, R13 ;  /* 0x0000001a46107223 */ /* 0x040fe2000000000d */
        /* <DEDUP_REMOVED lines=12> */
[C---:B------:R-:W-:Y:S01]  /*1de0*/  FFMA R80, R82.reuse, R10, R13 ;  /* 0x0000000a52507223 */ /* 0x040fe2000000000d */
[----:B------:R-:W-:Y:S01]  /*1df0*/  LDS.128 R68, [R58+0x10] ;  /* 0x000010003a447984 */ /* 0x000fe20000000c00 */
[C---:B------:R-:W-:Y:S01]  /*1e00*/  FFMA R84, R82.reuse, R30, R7 ;  /* 0x0000001e52547223 */ /* 0x040fe20000000007 */
[C---:B------:R-:W-:Y:S01]  /*1e10*/  FFMA R86, R82.reuse, R22, R5 ;  /* 0x0000001652567223 */ /* 0x040fe20000000005 */
[----:B------:R-:W-:Y:S01]  /*1e20*/  FFMA R82, R82, R26, R81 ;  /* 0x0000001a52527223 */ /* 0x000fe20000000051 */
[----:B------:R-:W2:Y:S01]  /*1e30*/  LDS.128 R60, [R59+0x90] ;  /* 0x000090003b3c7984 */ /* 0x000ea20000000c00 */
[C---:B---3--:R-:W-:Y:S01]  /*1e40*/  FFMA R64, R76.reuse, R20, R64 ;  /* 0x000000144c407223 */ /* 0x048fe20000000040 */
[C---:B------:R-:W-:Y:S01]  /*1e50*/  FFMA R66, R76.reuse, R28, R66 ;  /* 0x0000001c4c427223 */ /* 0x040fe20000000042 */
[C---:B------:R-:W-:Y:S01]  /*1e60*/  FFMA R239, R83.reuse, R11, R80 ;  /* 0x0000000b53ef7223 */ /* 0x040fe20000000050 */
[----:B------:R-:W3:Y:S01]  /*1e70*/  LDS.128 R16, [R59+0x10] ;  /* 0x000010003b107984 */ /* 0x000ee20000000c00 */
[C---:B------:R-:W-:Y:S01]  /*1e80*/  FFMA R231, R83.reuse, R27, R82 ;  /* 0x0000001b53e77223 */ /* 0x040fe20000000052 */
[C---:B------:R-:W-:Y:S01]  /*1e90*/  FFMA R233, R83.reuse, R23, R86 ;  /* 0x0000001753e97223 */ /* 0x040fe20000000056 */
[----:B------:R-:W-:Y:S01]  /*1ea0*/  FFMA R235, R83, R31, R84 ;  /* 0x0000001f53eb7223 */ /* 0x000fe20000000054 */
[----:B------:R-:W4:Y:S01]  /*1eb0*/  LDS.128 R12, [R59+0x110] ;  /* 0x000110003b0c7984 */ /* 0x000f220000000c00 */
[C---:B------:R-:W-:Y:S01]  /*1ec0*/  FFMA R80, R76.reuse, R24, R65 ;  /* 0x000000184c507223 */ /* 0x040fe20000000041 */
[----:B------:R-:W-:Y:S01]  /*1ed0*/  FFMA R76, R76, R8, R67 ;  /* 0x000000084c4c7223 */ /* 0x000fe20000000043 */
[C---:B------:R-:W-:Y:S01]  /*1ee0*/  FFMA R83, R77.reuse, R21, R64 ;  /* 0x000000154d537223 */ /* 0x040fe20000000040 */
[C---:B------:R-:W-:Y:S01]  /*1ef0*/  FFMA R99, R77.reuse, R29, R66 ;  /* 0x0000001d4d637223 */ /* 0x040fe20000000042 */
[----:B------:R-:W-:Y:S01]  /*1f00*/  LDS.128 R4, [R59+0x190] ;  /* 0x000190003b047984 */ /* 0x000fe20000000c00 */
[C---:B------:R-:W-:Y:S01]  /*1f10*/  FFMA R81, R77.reuse, R25, R80 ;  /* 0x000000194d517223 */ /* 0x040fe20000000050 */
[-C--:B------:R-:W-:Y:S01]  /*1f20*/  FFMA R77, R77, R9.reuse, R76 ;  /* 0x000000094d4d7223 */ /* 0x080fe2000000004c */
[----:B------:R-:W-:Y:S01]  /*1f30*/  FFMA R80, R78, R22, R83 ;  /* 0x000000164e507223 */ /* 0x000fe20000000053 */
[----:B------:R-:W4:Y:S01]  /*1f40*/  LDS.128 R64, [R58+0x90] ;  /* 0x000090003a407984 */ /* 0x000f220000000c00 */
[C---:B-1----:R-:W-:Y:S01]  /*1f50*/  FFMA R28, R72.reuse, R28, R34 ;  /* 0x0000001c481c7223 */ /* 0x042fe20000000022 */
[C---:B------:R-:W-:Y:S01]  /*1f60*/  FFMA R24, R72.reuse, R24, R33 ;  /* 0x0000001848187223 */ /* 0x040fe20000000021 */
[C---:B------:R-:W-:Y:S01]  /*1f70*/  FFMA R20, R72.reuse, R20, R32 ;  /* 0x0000001448147223 */ /* 0x040fe20000000020 */
[----:B------:R-:W-:Y:S01]  /*1f80*/  FFMA R8, R72, R8, R35 ;  /* 0x0000000848087223 */ /* 0x000fe20000000023 */
[C---:B------:R-:W-:Y:S01]  /*1f90*/  FFMA R82, R78.reuse, R26, R81 ;  /* 0x0000001a4e527223 */ /* 0x040fe20000000051 */
[----:B------:R-:W1:Y:S01]  /*1fa0*/  LDS.128 R32, [R58+0x110] ;  /* 0x000110003a207984 */ /* 0x000e620000000c00 */
[C---:B------:R-:W-:Y:S01]  /*1fb0*/  FFMA R76, R78.reuse, R30, R99 ;  /* 0x0000001e4e4c7223 */ /* 0x040fe20000000063 */
[C---:B------:R-:W-:Y:S01]  /*1fc0*/  FFMA R9, R73.reuse, R9, R8 ;  /* 0x0000000949097223 */ /* 0x040fe20000000008 */
[-C--:B------:R-:W-:Y:S01]  /*1fd0*/  FFMA R78, R78, R10.reuse, R77 ;  /* 0x0000000a4e4e7223 */ /* 0x080fe2000000004d */
[C---:B------:R-:W-:Y:S01]  /*1fe0*/  FFMA R25, R73.reuse, R25, R24 ;  /* 0x0000001949197223 */ /* 0x040fe20000000018 */
[----:B------:R-:W-:Y:S01]  /*1ff0*/  FFMA R21, R73, R21, R20 ;  /* 0x0000001549157223 */ /* 0x000fe20000000014 */
[C---:B------:R-:W-:Y:S01]  /*2000*/  FFMA R10, R74.reuse, R10, R9 ;  /* 0x0000000a4a0a7223 */ /* 0x040fe20000000009 */
[C---:B------:R-:W-:Y:S01]  /*2010*/  FFMA R77, R79.reuse, R27, R82 ;  /* 0x0000001b4f4d7223 */ /* 0x040fe20000000052 */
[----:B------:R-:W-:Y:S01]  /*2020*/  FFMA R26, R74, R26, R25 ;  /* 0x0000001a4a1a7223 */ /* 0x000fe20000000019 */
[----:B------:R-:W-:Y:S01]  /*2030*/  FFMA R81, R79, R23, R80 ;  /* 0x000000174f517223 */ /* 0x000fe20000000050 */
[----:B------:R-:W-:Y:S01]  /*2040*/  FFMA R241, R75, R11, R10 ;  /* 0x0000000b4bf17223 */ /* 0x000fe2000000000a */
[----:B------:R-:W-:Y:S01]  /*2050*/  FFMA R83, R79, R31, R76 ;  /* 0x0000001f4f537223 */ /* 0x000fe2000000004c */
[-C--:B------:R-:W-:Y:S01]  /*2060*/  FFMA R123, R123, R11.reuse, R122 ;  /* 0x0000000b7b7b7223 */ /* 0x080fe2000000007a */
[----:B------:R-:W-:Y:S01]  /*2070*/  FFMA R135, R135, R11, R134 ;  /* 0x0000000b87877223 */ /* 0x000fe20000000086 */
[C---:B------:R-:W-:Y:S01]  /*2080*/  FFMA R113, R111.reuse, R27, R108 ;  /* 0x0000001b6f717223 */ /* 0x040fe2000000006c */
[-C--:B------:R-:W-:Y:S01]  /*2090*/  FFMA R137, R111, R11.reuse, R110 ;  /* 0x0000000b6f897223 */ /* 0x080fe2000000006e */
[----:B------:R-:W-:Y:S01]  /*20a0*/  FFMA R79, R79, R11, R78 ;  /* 0x0000000b4f4f7223 */ /* 0x000fe2000000004e */
[----:B--2---:R-:W-:Y:S01]  /*20b0*/  FFMA R20, R68, R60, R139 ;  /* 0x0000003c44147223 */ /* 0x004fe2000000008b */
[----:B------:R-:W-:Y:S01]  /*20c0*/  FFMA R22, R74, R22, R21 ;  /* 0x000000164a167223 */ /* 0x000fe20000000015 */
[----:B------:R-:W-:Y:S01]  /*20d0*/  FFMA R99, R75, R27, R26 ;  /* 0x0000001b4b637223 */ /* 0x000fe2000000001a */
[----:B------:R-:W-:Y:S01]  /*20e0*/  FFMA R29, R73, R29, R28 ;  /* 0x0000001d491d7223 */ /* 0x000fe2000000001c */
[----:B---3--:R-:W-:Y:S01]  /*20f0*/  FFMA R10, R68, R16, R115 ;  /* 0x00000010440a7223 */ /* 0x008fe20000000073 */
[C---:B------:R-:W-:Y:S01]  /*2100*/  FFMA R9, R69.reuse, R61, R20 ;  /* 0x0000003d45097223 */ /* 0x040fe20000000014 */
[----:B------:R-:W2:Y:S01]  /*2110*/  LDS.128 R24, [R58+0x190] ;  /* 0x000190003a187984 */ /* 0x000ea20000000c00 */
[----:B------:R-:W-:Y:S01]  /*2120*/  FFMA R30, R74, R30, R29 ;  /* 0x0000001e4a1e7223 */ /* 0x000fe2000000001d */
[----:B----4-:R-:W-:Y:S01]  /*2130*/  FFMA R8, R68, R12, R155 ;  /* 0x0000000c44087223 */ /* 0x010fe2000000009b */
[----:B------:R-:W-:Y:S01]  /*2140*/  FFMA R11, R69, R17, R10 ;  /* 0x00000011450b7223 */ /* 0x000fe2000000000a */
[C---:B------:R-:W-:Y:S01]  /*2150*/  FFMA R20, R70.reuse, R62, R9 ;  /* 0x0000003e46147223 */ /* 0x040fe20000000009 */
[----:B------:R-:W-:Y:S01]  /*2160*/  FFMA R103, R75, R23, R22 ;  /* 0x000000174b677223 */ /* 0x000fe20000000016 */
[----:B------:R-:W-:Y:S01]  /*2170*/  FFMA R21, R69, R13, R8 ;  /* 0x0000000d45157223 */ /* 0x000fe20000000008 */
[C---:B------:R-:W-:Y:S01]  /*2180*/  FFMA R10, R70.reuse, R18, R11 ;  /* 0x00000012460a7223 */ /* 0x040fe2000000000b */
[----:B------:R-:W-:Y:S01]  /*2190*/  FFMA R109, R71, R63, R20 ;  /* 0x0000003f476d7223 */ /* 0x000fe20000000014 */
[----:B------:R-:W-:Y:S01]  /*21a0*/  FFMA R105, R75, R31, R30 ;  /* 0x0000001f4b697223 */ /* 0x000fe2000000001e */
        /* <DEDUP_REMOVED lines=8> */
[----:B------:R-:W3:Y:S01]  /*2230*/  LDS.128 R20, [R58+0x1010] ;  /* 0x001010003a147984 */ /* 0x000ee20000000c00 */
[C---:B------:R-:W-:Y:S01]  /*2240*/  FFMA R29, R65.reuse, R13, R8 ;  /* 0x0000000d411d7223 */ /* 0x040fe20000000008 */
[----:B------:R-:W-:Y:S01]  /*2250*/  FFMA R64, R64, R4, R123 ;  /* 0x0000000440407223 */ /* 0x000fe2000000007b */
[C---:B------:R-:W-:Y:S01]  /*2260*/  FFMA R10, R66.reuse, R18, R11 ;  /* 0x00000012420a7223 */ /* 0x040fe2000000000b */
[C---:B------:R-:W-:Y:S01]  /*2270*/  FFMA R28, R66.reuse, R62, R9 ;  /* 0x0000003e421c7223 */ /* 0x040fe20000000009 */
[----:B------:R-:W-:Y:S01]  /*2280*/  FFMA R8, R66, R14, R29 ;  /* 0x0000000e42087223 */ /* 0x000fe2000000001d */
[----:B------:R-:W-:Y:S01]  /*2290*/  FFMA R65, R65, R5, R64 ;  /* 0x0000000541417223 */ /* 0x000fe20000000040 */
[C---:B------:R-:W-:Y:S01]  /*22a0*/  FFMA R119, R67.reuse, R19, R10 ;  /* 0x0000001343777223 */ /* 0x040fe2000000000a */
[C---:B-1----:R-:W-:Y:S01]  /*22b0*/  FFMA R10, R32.reuse, R16, R131 ;  /* 0x00000010200a7223 */ /* 0x042fe20000000083 */
        /* <DEDUP_REMOVED lines=8> */
[----:B------:R-:W1:Y:S01]  /*2340*/  LDS.128 R8, [R58+0x1090] ;  /* 0x001090003a087984 */ /* 0x000e620000000c00 */
        /* <DEDUP_REMOVED lines=9> */
[C---:B--2---:R-:W-:Y:S01]  /*23e0*/  FFMA R32, R24.reuse, R60, R113 ;  /* 0x0000003c18207223 */ /* 0x044fe20000000071 */
[C---:B------:R-:W-:Y:S01]  /*23f0*/  FFMA R30, R24.reuse, R16, R125 ;  /* 0x00000010181e7223 */ /* 0x040fe2000000007d */
[C---:B------:R-:W-:Y:S01]  /*2400*/  FFMA R28, R24.reuse, R12, R127 ;  /* 0x0000000c181c7223 */ /* 0x040fe2000000007f */
[----:B------:R-:W-:Y:S01]  /*2410*/  FFMA R24, R24, R4, R137 ;  /* 0x0000000418187223 */ /* 0x000fe20000000089 */
[----:B------:R-:W-:Y:S01]  /*2420*/  FFMA R155, R35, R7, R34 ;  /* 0x00000007239b7223 */ /* 0x000fe20000000022 */
[C---:B------:R-:W-:Y:S01]  /*2430*/  FFMA R33, R25.reuse, R61, R32 ;  /* 0x0000003d19217223 */ /* 0x040fe20000000020 */
[C---:B------:R-:W-:Y:S01]  /*2440*/  FFMA R35, R25.reuse, R17, R30 ;  /* 0x0000001119237223 */ /* 0x040fe2000000001e */
[C---:B------:R-:W-:Y:S01]  /*2450*/  FFMA R65, R25.reuse, R13, R28 ;  /* 0x0000000d19417223 */ /* 0x040fe2000000001c */
[----:B------:R-:W-:Y:S01]  /*2460*/  FFMA R25, R25, R5, R24 ;  /* 0x0000000519197223 */ /* 0x000fe20000000018 */
[----:B------:R-:W2:Y:S01]  /*2470*/  LDS.128 R28, [R58+0x1110] ;  /* 0x001110003a1c7984 */ /* 0x000ea20000000c00 */
[C---:B------:R-:W-:Y:S01]  /*2480*/  FFMA R34, R26.reuse, R62, R33 ;  /* 0x0000003e1a227223 */ /* 0x040fe20000000021 */
[C---:B------:R-:W-:Y:S01]  /*2490*/  FFMA R32, R26.reuse, R18, R35 ;  /* 0x000000121a207223 */ /* 0x040fe20000000023 */
[C---:B------:R-:W-:Y:S01]  /*24a0*/  FFMA R24, R26.reuse, R14, R65 ;  /* 0x0000000e1a187223 */ /* 0x040fe20000000041 */
[----:B------:R-:W-:Y:S01]  /*24b0*/  FFMA R26, R26, R6, R25 ;  /* 0x000000061a1a7223 */ /* 0x000fe20000000019 */
[----:B------:R-:W-:Y:S01]  /*24c0*/  FFMA R68, R68, R4, R161 ;  /* 0x0000000444447223 */ /* 0x000fe200000000a1 */
[C---:B------:R-:W-:Y:S01]  /*24d0*/  FFMA R137, R27.reuse, R19, R32 ;  /* 0x000000131b897223 */ /* 0x040fe20000000020 */
[C---:B------:R-:W-:Y:S01]  /*24e0*/  FFMA R139, R27.reuse, R15, R24 ;  /* 0x0000000f1b8b7223 */ /* 0x040fe20000000018 */
[----:B------:R-:W-:Y:S01]  /*24f0*/  FFMA R161, R27, R7, R26 ;  /* 0x000000071ba17223 */ /* 0x000fe2000000001a */
[C---:B---3--:R-:W-:Y:S01]  /*2500*/  FFMA R32, R20.reuse, R60, R101 ;  /* 0x0000003c14207223 */ /* 0x048fe20000000065 */
[C---:B------:R-:W-:Y:S01]  /*2510*/  FFMA R26, R20.reuse, R16, R141 ;  /* 0x00000010141a7223 */ /* 0x040fe2000000008d */
[C---:B------:R-:W-:Y:S01]  /*2520*/  FFMA R24, R20.reuse, R12, R143 ;  /* 0x0000000c14187223 */ /* 0x040fe2000000008f */
[----:B------:R-:W-:Y:S01]  /*2530*/  FFMA R20, R20, R4, R145 ;  /* 0x0000000414147223 */ /* 0x000fe20000000091 */
[C---:B------:R-:W-:Y:S01]  /*2540*/  FFMA R33, R21.reuse, R61, R32 ;  /* 0x0000003d15217223 */ /* 0x040fe20000000020 */
[C---:B------:R-:W-:Y:S01]  /*2550*/  FFMA R35, R21.reuse, R17, R26 ;  /* 0x0000001115237223 */ /* 0x040fe2000000001a */
[----:B------:R-:W-:Y:S01]  /*2560*/  FFMA R65, R21, R13, R24 ;  /* 0x0000000d15417223 */ /* 0x000fe20000000018 */
[----:B------:R-:W-:Y:S01]  /*2570*/  FFMA R135, R27, R63, R34 ;  /* 0x0000003f1b877223 */ /* 0x000fe20000000022 */
[----:B------:R-:W-:Y:S01]  /*2580*/  FFMA R21, R21, R5, R20 ;  /* 0x0000000515157223 */ /* 0x000fe20000000014 */
[----:B------:R-:W3:Y:S01]  /*2590*/  LDS.128 R24, [R58+0x1190] ;  /* 0x001190003a187984 */ /* 0x000ee20000000c00 */
        /* <DEDUP_REMOVED lines=24> */
[----:B------:R-:W-:Y:S01]  /*2720*/  FFMA R173, R11, R7, R10 ;  /* 0x000000070bad7223 */ /* 0x000fe2000000000a */
[C---:B------:R-:W-:Y:S01]  /*2730*/  FFMA R10, R28.reuse, R16, R153 ;  /* 0x000000101c0a7223 */ /* 0x040fe20000000099 */
[C---:B------:R-:W-:Y:S01]  /*2740*/  FFMA R8, R28.reuse, R12, R157 ;  /* 0x0000000c1c087223 */ /* 0x040fe2000000009d */
[----:B------:R-:W-:Y:S01]  /*2750*/  FFMA R28, R28, R4, R179 ;  /* 0x000000041c1c7223 */ /* 0x000fe200000000b3 */
[C---:B------:R-:W-:Y:S01]  /*2760*/  FFMA R33, R29.reuse, R61, R32 ;  /* 0x0000003d1d217223 */ /* 0x040fe20000000020 */
[C---:B------:R-:W-:Y:S01]  /*2770*/  FFMA R35, R29.reuse, R17, R10 ;  /* 0x000000111d237223 */ /* 0x040fe2000000000a */
[C---:B------:R-:W-:Y:S01]  /*2780*/  FFMA R65, R29.reuse, R13, R8 ;  /* 0x0000000d1d417223 */ /* 0x040fe20000000008 */
[----:B------:R-:W-:Y:S01]  /*2790*/  FFMA R29, R29, R5, R28 ;  /* 0x000000051d1d7223 */ /* 0x000fe2000000001c */
[-C--:B------:R-:W-:Y:S01]  /*27a0*/  FFMA R147, R11, R63.reuse, R34 ;  /* 0x0000003f0b937223 */ /* 0x080fe20000000022 */
[C---:B------:R-:W-:Y:S01]  /*27b0*/  FFMA R34, R30.reuse, R62, R33 ;  /* 0x0000003e1e227223 */ /* 0x040fe20000000021 */
[----:B------:R-:W2:Y:S01]  /*27c0*/  LDS.128 R8, [R58+0x2090] ;  /* 0x002090003a087984 */ /* 0x000ea20000000c00 */
[C---:B------:R-:W-:Y:S01]  /*27d0*/  FFMA R32, R30.reuse, R18, R35 ;  /* 0x000000121e207223 */ /* 0x040fe20000000023 */
[C---:B------:R-:W-:Y:S01]  /*27e0*/  FFMA R28, R30.reuse, R14, R65 ;  /* 0x0000000e1e1c7223 */ /* 0x040fe20000000041 */
[----:B------:R-:W-:Y:S01]  /*27f0*/  FFMA R30, R30, R6, R29 ;  /* 0x000000061e1e7223 */ /* 0x000fe2000000001d */
[C---:B------:R-:W-:Y:S01]  /*2800*/  FFMA R153, R31.reuse, R63, R34 ;  /* 0x0000003f1f997223 */ /* 0x040fe20000000022 */
        /* <DEDUP_REMOVED lines=9> */
[C---:B------:R-:W-:Y:S01]  /*28a0*/  FFMA R65, R25.reuse, R13, R28 ;  /* 0x0000000d19417223 */ /* 0x040fe2000000001c */
        /* <DEDUP_REMOVED lines=27> */
[C---:B--2---:R-:W-:Y:S01]  /*2a60*/  FFMA R32, R8.reuse, R60, R91 ;  /* 0x0000003c08207223 */ /* 0x044fe2000000005b */
[C---:B------:R-:W-:Y:S01]  /*2a70*/  FFMA R22, R8.reuse, R16, R165 ;  /* 0x0000001008167223 */ /* 0x040fe200000000a5 */
[C---:B------:R-:W-:Y:S01]  /*2a80*/  FFMA R20, R8.reuse, R12, R169 ;  /* 0x0000000c08147223 */ /* 0x040fe200000000a9 */
        /* <DEDUP_REMOVED lines=10> */
[C---:B------:R-:W-:Y:S01]  /*2b30*/  FFMA R211, R11.reuse, R63, R34 ;  /* 0x0000003f0bd37223 */ /* 0x040fe20000000022 */
[C---:B------:R-:W-:Y:S01]  /*2b40*/  FFMA R213, R11.reuse, R19, R32 ;  /* 0x000000130bd57223 */ /* 0x040fe20000000020 */
[C---:B---3--:R-:W-:Y:S01]  /*2b50*/  FFMA R32, R28.reuse, R60, R171 ;  /* 0x0000003c1c207223 */ /* 0x048fe200000000ab */
[C---:B------:R-:W-:Y:S01]  /*2b60*/  FFMA R225, R11.reuse, R7, R10 ;  /* 0x000000070be17223 */ /* 0x040fe2000000000a */
[C---:B------:R-:W-:Y:S01]  /*2b70*/  FFMA R10, R28.reuse, R16, R175 ;  /* 0x000000101c0a7223 */ /* 0x040fe200000000af */
[----:B------:R-:W-:Y:S01]  /*2b80*/  FFMA R215, R11, R15, R8 ;  /* 0x0000000f0bd77223 */ /* 0x000fe20000000008 */
[C---:B------:R-:W-:Y:S01]  /*2b90*/  FFMA R8, R28.reuse, R12, R177 ;  /* 0x0000000c1c087223 */ /* 0x040fe200000000b1 */
[----:B------:R-:W-:Y:S01]  /*2ba0*/  FFMA R28, R28, R4, R217 ;  /* 0x000000041c1c7223 */ /* 0x000fe200000000d9 */
[C---:B------:R-:W-:Y:S01]  /*2bb0*/  FFMA R9, R29.reuse, R61, R32 ;  /* 0x0000003d1d097223 */ /* 0x040fe20000000020 */
[----:B------:R-:W-:Y:S01]  /*2bc0*/  FFMA R11, R29, R17, R10 ;  /* 0x000000111d0b7223 */ /* 0x000fe2000000000a */
[----:B------:R-:W-:Y:S01]  /*2bd0*/  FFMA R123, R67, R7, R66 ;  /* 0x00000007437b7223 */ /* 0x000fe20000000042 */
[C---:B------:R-:W-:Y:S01]  /*2be0*/  FFMA R33, R29.reuse, R13, R8 ;  /* 0x0000000d1d217223 */ /* 0x040fe20000000008 */
[----:B------:R-:W3:Y:S01]  /*2bf0*/  LDS.128 R64, [R58+0x3090] ;  /* 0x003090003a407984 */ /* 0x000ee20000000c00 */
[----:B------:R-:W-:Y:S01]  /*2c00*/  FFMA R29, R29, R5, R28 ;  /* 0x000000051d1d7223 */ /* 0x000fe2000000001c */
[C---:B------:R-:W-:Y:S01]  /*2c10*/  FFMA R28, R30.reuse, R62, R9 ;  /* 0x0000003e1e1c7223 */ /* 0x040fe20000000009 */
[C---:B------:R-:W-:Y:S01]  /*2c20*/  FFMA R10, R30.reuse, R18, R11 ;  /* 0x000000121e0a7223 */ /* 0x040fe2000000000b */
[C---:B------:R-:W-:Y:S01]  /*2c30*/  FFMA R8, R30.reuse, R14, R33 ;  /* 0x0000000e1e087223 */ /* 0x040fe20000000021 */
[----:B------:R-:W-:Y:S01]  /*2c40*/  FFMA R30, R30, R6, R29 ;  /* 0x000000061e1e7223 */ /* 0x000fe2000000001d */
[C---:B------:R-:W-:Y:S01]  /*2c50*/  FFMA R217, R31.reuse, R63, R28 ;  /* 0x0000003f1fd97223 */ /* 0x040fe2000000001c */
[C---:B------:R-:W-:Y:S01]  /*2c60*/  FFMA R219, R31.reuse, R19, R10 ;  /* 0x000000131fdb7223 */ /* 0x040fe2000000000a */
[C---:B-1----:R-:W-:Y:S01]  /*2c70*/  FFMA R28, R24.reuse, R60, R191 ;  /* 0x0000003c181c7223 */ /* 0x042fe200000000bf */
[C---:B------:R-:W-:Y:S01]  /*2c80*/  FFMA R10, R24.reuse, R16, R193 ;  /* 0x00000010180a7223 */ /* 0x040fe200000000c1 */
[----:B------:R-:W-:Y:S01]  /*2c90*/  FFMA R221, R31, R15, R8 ;  /* 0x0000000f1fdd7223 */ /* 0x000fe20000000008 */
[C---:B------:R-:W-:Y:S01]  /*2ca0*/  FFMA R8, R24.reuse, R4, R229 ;  /* 0x0000000418087223 */ /* 0x040fe200000000e5 */
        /* <DEDUP_REMOVED lines=12> */
[C---:B--2---:R-:W-:Y:S01]  /*2d70*/  FFMA R28, R20.reuse, R60, R197 ;  /* 0x0000003c141c7223 */ /* 0x044fe200000000c5 */
[C---:B------:R-:W-:Y:S01]  /*2d80*/  FFMA R229, R27.reuse, R7, R24 ;  /* 0x000000071be57223 */ /* 0x040fe20000000018 */
[C---:B------:R-:W-:Y:S01]  /*2d90*/  FFMA R24, R20.reuse, R4, R237 ;  /* 0x0000000414187223 */ /* 0x040fe200000000ed */
        /* <DEDUP_REMOVED lines=15> */
[----:B------:R-:W-:Y:S01]  /*2e90*/  FFMA R89, R23, R15, R22 ;  /* 0x0000000f17597223 */ /* 0x000fe20000000016 */
[----:B------:R-:W-:Y:S01]  /*2ea0*/  FFMA R69, R69, R5, R68 ;  /* 0x0000000545457223 */ /* 0x000fe20000000044 */
[C---:B---3--:R-:W-:Y:S01]  /*2eb0*/  FFMA R20, R64.reuse, R4, R239 ;  /* 0x0000000440147223 */ /* 0x048fe200000000ef */
[C---:B------:R-:W-:Y:S01]  /*2ec0*/  FFMA R22, R64.reuse, R12, R235 ;  /* 0x0000000c40167223 */ /* 0x040fe200000000eb */
[----:B------:R-:W-:Y:S01]  /*2ed0*/  FFMA R24, R64, R16, R233 ;  /* 0x0000001040187223 */ /* 0x000fe200000000e9 */
[----:B------:R-:W-:Y:S01]  /*2ee0*/  FFMA R85, R23, R63, R26 ;  /* 0x0000003f17557223 */ /* 0x000fe2000000001a */
[----:B------:R-:W-:Y:S01]  /*2ef0*/  FFMA R70, R70, R6, R69 ;  /* 0x0000000646467223 */ /* 0x000fe20000000045 */
[----:B------:R-:W-:Y:S01]  /*2f00*/  FFMA R64, R64, R60, R231 ;  /* 0x0000003c40407223 */ /* 0x000fe200000000e7 */
[C---:B------:R-:W-:Y:S01]  /*2f10*/  FFMA R25, R65.reuse, R5, R20 ;  /* 0x0000000541197223 */ /* 0x040fe20000000014 */
[C---:B------:R-:W-:Y:S01]  /*2f20*/  FFMA R23, R65.reuse, R13, R22 ;  /* 0x0000000d41177223 */ /* 0x040fe20000000016 */
[C---:B------:R-:W-:Y:S01]  /*2f30*/  FFMA R21, R65.reuse, R17, R24 ;  /* 0x0000001141157223 */ /* 0x040fe20000000018 */
[----:B------:R-:W-:Y:S01]  /*2f40*/  FFMA R65, R65, R61, R64 ;  /* 0x0000003d41417223 */ /* 0x000fe20000000040 */
[-C--:B------:R-:W-:Y:S01]  /*2f50*/  FFMA R115, R71, R7.reuse, R70 ;  /* 0x0000000747737223 */ /* 0x080fe20000000046 */
[C---:B------:R-:W-:Y:S01]  /*2f60*/  FFMA R64, R66.reuse, R6, R25 ;  /* 0x0000000642407223 */ /* 0x040fe20000000019 */
[C---:B------:R-:W-:Y:S01]  /*2f70*/  FFMA R76, R66.reuse, R14, R23 ;  /* 0x0000000e424c7223 */ /* 0x040fe20000000017 */
[C---:B------:R-:W-:Y:S01]  /*2f80*/  FFMA R78, R66.reuse, R18, R21 ;  /* 0x00000012424e7223 */ /* 0x040fe20000000015 */
[----:B------:R-:W-:Y:S01]  /*2f90*/  LDS.128 R68, [R58+0x20] ;  /* 0x000020003a447984 */ /* 0x000fe20000000c00 */
[----:B------:R-:W-:Y:S01]  /*2fa0*/  FFMA R66, R66, R62, R65 ;  /* 0x0000003e42427223 */ /* 0x000fe20000000041 */
[C---:B------:R-:W-:Y:S01]  /*2fb0*/  FFMA R101, R67.reuse, R7, R64 ;  /* 0x0000000743657223 */ /* 0x040fe20000000040 */
[C---:B-1----:R-:W-:Y:S01]  /*2fc0*/  FFMA R64, R8.reuse, R12, R83 ;  /* 0x0000000c08407223 */ /* 0x042fe20000000053 */
[----:B------:R-:W1:Y:S01]  /*2fd0*/  LDS.128 R24, [R59+0x20] ;  /* 0x000020003b187984 */ /* 0x000e620000000c00 */
[C---:B------:R-:W-:Y:S01]  /*2fe0*/  FFMA R93, R67.reuse, R63, R66 ;  /* 0x0000003f435d7223 */ /* 0x040fe20000000042 */
[C---:B------:R-:W-:Y:S01]  /*2ff0*/  FFMA R66, R8.reuse, R16, R81 ;  /* 0x0000001008427223 */ /* 0x040fe20000000051 */
[C---:B------:R-:W-:Y:S01]  /*3000*/  FFMA R97, R67.reuse, R15, R76 ;  /* 0x0000000f43617223 */ /* 0x040fe2000000004c */
[----:B------:R-:W3:Y:S01]  /*3010*/  LDS.128 R20, [R59+0x120] ;  /* 0x000120003b147984 */ /* 0x000ee20000000c00 */
[C---:B------:R-:W-:Y:S01]  /*3020*/  FFMA R76, R8.reuse, R60, R77 ;  /* 0x0000003c084c7223 */ /* 0x040fe2000000004d */
[----:B------:R-:W-:Y:S01]  /*3030*/  FFMA R8, R8, R4, R79 ;  /* 0x0000000408087223 */ /* 0x000fe2000000004f */
[----:B------:R-:W-:Y:S01]  /*3040*/  FFMA R95, R67, R19, R78 ;  /* 0x00000013435f7223 */ /* 0x000fe2000000004e */
[----:B------:R-:W4:Y:S01]  /*3050*/  LDS.128 R32, [R59+0xa0] ;  /* 0x0000a0003b207984 */ /* 0x000f220000000c00 */
[C---:B------:R-:W-:Y:S01]  /*3060*/  FFMA R79, R9.reuse, R17, R66 ;  /* 0x00000011094f7223 */ /* 0x040fe20000000042 */
[C---:B------:R-:W-:Y:S01]  /*3070*/  FFMA R81, R9.reuse, R13, R64 ;  /* 0x0000000d09517223 */ /* 0x040fe20000000040 */
[C---:B------:R-:W-:Y:S01]  /*3080*/  FFMA R77, R9.reuse, R61, R76 ;  /* 0x0000003d094d7223 */ /* 0x040fe2000000004c */
[----:B------:R-:W4:Y:S01]  /*3090*/  LDS.128 R64, [R58+0xa0] ;  /* 0x0000a0003a407984 */ /* 0x000f220000000c00 */
[----:B------:R-:W-:Y:S01]  /*30a0*/  FFMA R9, R9, R5, R8 ;  /* 0x0000000509097223 */ /* 0x000fe20000000008 */
[C---:B------:R-:W-:Y:S01]  /*30b0*/  FFMA R76, R10.reuse, R18, R79 ;  /* 0x000000120a4c7223 */ /* 0x040fe2000000004f */
[C---:B------:R-:W-:Y:S01]  /*30c0*/  FFMA R78, R10.reuse, R62, R77 ;  /* 0x0000003e0a4e7223 */ /* 0x040fe2000000004d */
[C---:B------:R-:W-:Y:S01]  /*30d0*/  FFMA R8, R10.reuse, R14, R81 ;  /* 0x0000000e0a087223 */ /* 0x040fe20000000051 */
[----:B------:R-:W-:Y:S01]  /*30e0*/  FFMA R10, R10, R6, R9 ;  /* 0x000000060a0a7223 */ /* 0x000fe20000000009 */
[----:B------:R-:W4:Y:S01]  /*30f0*/  LDS.128 R28, [R59+0x1a0] ;  /* 0x0001a0003b1c7984 */ /* 0x000f220000000c00 */
[C---:B------:R-:W-:Y:S01]  /*3100*/  FFMA R77, R11.reuse, R63, R78 ;  /* 0x0000003f0b4d7223 */ /* 0x040fe2000000004e */
[C---:B------:R-:W-:Y:S01]  /*3110*/  FFMA R79, R11.reuse, R19, R76 ;  /* 0x000000130b4f7223 */ /* 0x040fe2000000004c */
[C---:B------:R-:W-:Y:S01]  /*3120*/  FFMA R81, R11.reuse, R15, R8 ;  /* 0x0000000f0b517223 */ /* 0x040fe20000000008 */
[----:B------:R-:W-:Y:S01]  /*3130*/  FFMA R83, R11, R7, R10 ;  /* 0x000000070b537223 */ /* 0x000fe2000000000a */
[C---:B--2---:R-:W-:Y:S01]  /*3140*/  FFMA R60, R72.reuse, R60, R99 ;  /* 0x0000003c483c7223 */ /* 0x044fe20000000063 */
[C---:B------:R-:W-:Y:S01]  /*3150*/  FFMA R4, R72.reuse, R4, R241 ;  /* 0x0000000448047223 */ /* 0x040fe200000000f1 */
[----:B------:R-:W2:Y:S01]  /*3160*/  LDS.128 R8, [R58+0x120] ;  /* 0x000120003a087984 */ /* 0x000ea20000000c00 */
        /* <DEDUP_REMOVED lines=13> */
[----:B------:R-:W-:Y:S01]  /*3240*/  FFMA R105, R75, R15, R14 ;  /* 0x0000000f4b697223 */ /* 0x000fe2000000000e */
[----:B-1----:R-:W-:Y:S01]  /*3250*/  FFMA R6, R68, R24, R107 ;  /* 0x0000001844067223 */ /* 0x002fe2000000006b */
[----:B------:R-:W-:Y:S01]  /*3260*/  IADD3 R112, P3, R39, UR4, RZ ;  /* 0x0000000427707c10 */ /* 0x000fe2000ff7e0ff */
[----:B------:R-:W-:Y:S01]  /*3270*/  FFMA R103, R75, R19, R18 ;  /* 0x000000134b677223 */ /* 0x000fe20000000012 */
[----:B------:R-:W-:Y:S01]  /*3280*/  IADD3 R122, P4, R50, UR4, RZ ;  /* 0x00000004327a7c10 */ /* 0x000fe2000ff9e0ff */
[C---:B---3--:R-:W-:Y:S01]  /*3290*/  FFMA R4, R68.reuse, R20, R111 ;  /* 0x0000001444047223 */ /* 0x048fe2000000006f */
[C---:B------:R-:W-:Y:S01]  /*32a0*/  FFMA R7, R69.reuse, R25, R6 ;  /* 0x0000001945077223 */ /* 0x040fe20000000006 */
[----:B------:R-:W-:Y:S01]  /*32b0*/  LDS.128 R72, [R58+0x31a0] ;  /* 0x0031a0003a487984 */ /* 0x000fe20000000c00 */
[----:B----4-:R-:W-:Y:S01]  /*32c0*/  FFMA R12, R68, R32, R109 ;  /* 0x00000020440c7223 */ /* 0x010fe2000000006d */
[----:B------:R-:W-:Y:S01]  /*32d0*/  FFMA R13, R69, R21, R4 ;  /* 0x00000015450d7223 */ /* 0x000fe20000000004 */
[----:B------:R-:W-:-:S02]  /*32e0*/  FFMA R6, R70, R26, R7 ;  /* 0x0000001a46067223 */ /* 0x000fc40000000007 */
[----:B------:R-:W-:Y:S01]  /*32f0*/  FFMA R5, R69, R33, R12 ;  /* 0x0000002145057223 */ /* 0x000fe2000000000c */
[----:B------:R-:W-:Y:S01]  /*3300*/  FFMA R4, R70, R22, R13 ;  /* 0x0000001646047223 */ /* 0x000fe2000000000d */
[C---:B------:R-:W-:Y:S01]  /*3310*/  FFMA R107, R71.reuse, R27, R6 ;  /* 0x0000001b476b7223 */ /* 0x040fe20000000006 */
[----:B------:R-:W-:Y:S01]  /*3320*/  FFMA R6, R64, R24, R119 ;  /* 0x0000001840067223 */ /* 0x000fe20000000077 */
        /* <DEDUP_REMOVED lines=8> */
[----:B------:R-:W1:Y:S01]  /*33b0*/  LDS.128 R4, [R58+0x1020] ;  /* 0x001020003a047984 */ /* 0x000e620000000c00 */
[----:B------:R-:W-:Y:S01]  /*33c0*/  FFMA R13, R65, R33, R12 ;  /* 0x00000021410d7223 */ /* 0x000fe2000000000c */
[----:B------:R-:W-:Y:S01]  /*33d0*/  FFMA R64, R64, R28, R123 ;  /* 0x0000001c40407223 */ /* 0x000fe2000000007b */
[C---:B------:R-:W-:Y:S01]  /*33e0*/  FFMA R12, R66.reuse, R22, R17 ;  /* 0x00000016420c7223 */ /* 0x040fe20000000011 */
[----:B------:R-:W-:Y:S01]  /*33f0*/  FFMA R119, R67, R27, R14 ;  /* 0x0000001b43777223 */ /* 0x000fe2000000000e */
[----:B------:R-:W-:Y:S01]  /*3400*/  FFMA R16, R66, R34, R13 ;  /* 0x0000002242107223 */ /* 0x000fe2000000000d */
[C---:B--2---:R-:W-:Y:S01]  /*3410*/  FFMA R14, R8.reuse, R24, R131 ;  /* 0x00000018080e7223 */ /* 0x044fe20000000083 */
        /* <DEDUP_REMOVED lines=8> */
[----:B------:R-:W-:Y:S01]  /*34a0*/  FFMA R66, R66, R30, R65 ;  /* 0x0000001e42427223 */ /* 0x000fe20000000041 */
        /* <DEDUP_REMOVED lines=27> */
[C---:B-1----:R-:W-:Y:S01]  /*3660*/  FFMA R60, R4.reuse, R32, R141 ;  /* 0x00000020043c7223 */ /* 0x042fe2000000008d */
        /* <DEDUP_REMOVED lines=48> */
[C---:B-1----:R-:W-:Y:S01]  /*3970*/  FFMA R60, R8.reuse, R32, R185 ;  /* 0x00000020083c7223 */ /* 0x042fe200000000b9 */
        /* <DEDUP_REMOVED lines=53> */
[----:B------:R-:W4:Y:S01]  /*3cd0*/  LDS.128 R64, [R58+0x30a0] ;  /* 0x0030a0003a407984 */ /* 0x000f220000000c00 */
        /* <DEDUP_REMOVED lines=31> */
[C---:B---3--:R-:W-:Y:S01]  /*3ed0*/  FFMA R8, R4.reuse, R28, R205 ;  /* 0x0000001c04087223 */ /* 0x048fe200000000cd */
        /* <DEDUP_REMOVED lines=17> */
[C---:B----4-:R-:W-:Y:S01]  /*3ff0*/  FFMA R4, R64.reuse, R28, R101 ;  /* 0x0000001c40047223 */ /* 0x050fe20000000065 */
[C---:B------:R-:W-:Y:S01]  /*4000*/  FFMA R89, R7.reuse, R27, R8 ;  /* 0x0000001b07597223 */ /* 0x040fe20000000008 */
[----:B------:R-:W-:Y:S01]  /*4010*/  FFMA R85, R7, R23, R6 ;  /* 0x0000001707557223 */ /* 0x000fe20000000006 */
[C---:B------:R-:W-:Y:S01]  /*4020*/  FFMA R6, R64.reuse, R20, R97 ;  /* 0x0000001440067223 */ /* 0x040fe20000000061 */
[----:B------:R-:W-:Y:S01]  /*4030*/  FFMA R8, R64, R24, R95 ;  /* 0x0000001840087223 */ /* 0x000fe2000000005f */
[----:B------:R-:W-:Y:S01]  /*4040*/  FFMA R70, R70, R30, R69 ;  /* 0x0000001e46467223 */ /* 0x000fe20000000045 */
[----:B------:R-:W-:Y:S01]  /*4050*/  FFMA R64, R64, R32, R93 ;  /* 0x0000002040407223 */ /* 0x000fe2000000005d */
[----:B------:R-:W-:Y:S01]  /*4060*/  FFMA R9, R65, R29, R4 ;  /* 0x0000001d41097223 */ /* 0x000fe20000000004 */
[----:B------:R-:W-:Y:S01]  /*4070*/  FFMA R87, R7, R35, R10 ;  /* 0x0000002307577223 */ /* 0x000fe2000000000a */
[C---:B------:R-:W-:Y:S01]  /*4080*/  FFMA R7, R65.reuse, R21, R6 ;  /* 0x0000001541077223 */ /* 0x040fe20000000006 */
[C---:B------:R-:W-:Y:S01]  /*4090*/  FFMA R5, R65.reuse, R25, R8 ;  /* 0x0000001941057223 */ /* 0x040fe20000000008 */
[----:B------:R-:W-:Y:S01]  /*40a0*/  FFMA R65, R65, R33, R64 ;  /* 0x0000002141417223 */ /* 0x000fe20000000040 */
[-C--:B------:R-:W-:Y:S01]  /*40b0*/  FFMA R115, R71, R31.reuse, R70 ;  /* 0x0000001f47737223 */ /* 0x080fe20000000046 */
[C---:B------:R-:W-:Y:S01]  /*40c0*/  FFMA R64, R66.reuse, R30, R9 ;  /* 0x0000001e42407223 */ /* 0x040fe20000000009 */
[----:B------:R-:W-:Y:S01]  /*40d0*/  LDS.128 R68, [R58+0x30] ;  /* 0x000030003a447984 */ /* 0x000fe20000000c00 */
[C---:B------:R-:W-:Y:S01]  /*40e0*/  FFMA R76, R66.reuse, R22, R7 ;  /* 0x00000016424c7223 */ /* 0x040fe20000000007 */
[C---:B------:R-:W-:Y:S01]  /*40f0*/  FFMA R78, R66.reuse, R26, R5 ;  /* 0x0000001a424e7223 */ /* 0x040fe20000000005 */
[----:B------:R-:W-:Y:S01]  /*4100*/  FFMA R66, R66, R34, R65 ;  /* 0x0000002242427223 */ /* 0x000fe20000000041 */
[----:B------:R-:W2:Y:S01]  /*4110*/  LDS.128 R12, [R59+0x30] ;  /* 0x000030003b0c7984 */ /* 0x000ea20000000c00 */
[C---:B------:R-:W-:Y:S01]  /*4120*/  FFMA R101, R67.reuse, R31, R64 ;  /* 0x0000001f43657223 */ /* 0x040fe20000000040 */
[C---:B-1----:R-:W-:Y:S01]  /*4130*/  FFMA R64, R60.reuse, R20, R81 ;  /* 0x000000143c407223 */ /* 0x042fe20000000051 */
[C---:B------:R-:W-:Y:S01]  /*4140*/  FFMA R93, R67.reuse, R35, R66 ;  /* 0x00000023435d7223 */ /* 0x040fe20000000042 */
[----:B------:R-:W1:Y:S01]  /*4150*/  LDS.128 R8, [R59+0x130] ;  /* 0x000130003b087984 */ /* 0x000e620000000c00 */
        /* <DEDUP_REMOVED lines=8> */
[----:B------:R-:W4:Y:S01]  /*41e0*/  LDS.128 R64, [R58+0xb0] ;  /* 0x0000b0003a407984 */ /* 0x000f220000000c00 */
[C---:B------:R-:W-:Y:S01]  /*41f0*/  FFMA R77, R61.reuse, R33, R76 ;  /* 0x000000213d4d7223 */ /* 0x040fe2000000004c */
[C---:B------:R-:W-:Y:S01]  /*4200*/  FFMA R76, R62.reuse, R26, R79 ;  /* 0x0000001a3e4c7223 */ /* 0x040fe2000000004f */
[----:B------:R-:W-:Y:S01]  /*4210*/  FFMA R61, R61, R29, R60 ;  /* 0x0000001d3d3d7223 */ /* 0x000fe2000000003c */
        /* <DEDUP_REMOVED lines=8> */
[C---:B------:R-:W-:Y:S01]  /*42a0*/  FFMA R20, R72.reuse, R20, R105 ;  /* 0x0000001448147223 */ /* 0x040fe20000000069 */
[----:B------:R-:W4:Y:S01]  /*42b0*/  LDS.128 R60, [R58+0x130] ;  /* 0x000130003a3c7984 */ /* 0x000f220000000c00 */
        /* <DEDUP_REMOVED lines=16> */
[C---:B-1----:R-:W-:Y:S01]  /*43c0*/  FFMA R20, R68.reuse, R8, R111 ;  /* 0x0000000844147223 */ /* 0x042fe2000000006f */
[C---:B------:R-:W-:Y:S01]  /*43d0*/  FFMA R27, R69.reuse, R13, R22 ;  /* 0x0000000d451b7223 */ /* 0x040fe20000000016 */
[----:B------:R-:W-:Y:S01]  /*43e0*/  LDS.128 R72, [R58+0x40] ;  /* 0x000040003a487984 */ /* 0x000fe20000000c00 */
[----:B---3--:R-:W-:Y:S01]  /*43f0*/  FFMA R24, R68, R4, R109 ;  /* 0x0000000444187223 */ /* 0x008fe2000000006d */
[C---:B------:R-:W-:Y:S01]  /*4400*/  FFMA R29, R69.reuse, R9, R20 ;  /* 0x00000009451d7223 */ /* 0x040fe20000000014 */
[C---:B------:R-:W-:Y:S01]  /*4410*/  FFMA R26, R70.reuse, R14, R27 ;  /* 0x0000000e461a7223 */ /* 0x040fe2000000001b */
[----:B------:R-:W1:Y:S01]  /*4420*/  LDS.128 R20, [R58+0x1b0] ;  /* 0x0001b0003a147984 */ /* 0x000e620000000c00 */
[----:B------:R-:W-:Y:S01]  /*4430*/  FFMA R25, R69, R5, R24 ;  /* 0x0000000545197223 */ /* 0x000fe20000000018 */
[----:B------:R-:W-:Y:S01]  /*4440*/  FFMA R24, R70, R10, R29 ;  /* 0x0000000a46187223 */ /* 0x000fe2000000001d */
[C---:B------:R-:W-:Y:S01]  /*4450*/  FFMA R109, R71.reuse, R15, R26 ;  /* 0x0000000f476d7223 */ /* 0x040fe2000000001a */
[----:B----4-:R-:W-:Y:S01]  /*4460*/  FFMA R26, R64, R12, R119 ;  /* 0x0000000c401a7223 */ /* 0x010fe20000000077 */
        /* <DEDUP_REMOVED lines=8> */
[----:B------:R-:W2:Y:S01]  /*44f0*/  LDS.128 R24, [R58+0x1030] ;  /* 0x001030003a187984 */ /* 0x000ea20000000c00 */
        /* <DEDUP_REMOVED lines=25> */
[-C--:B------:R-:W-:Y:S01]  /*4690*/  FFMA R123, R67, R19.reuse, R66 ;  /* 0x00000013437b7223 */ /* 0x080fe20000000042 */
        /* <DEDUP_REMOVED lines=76> */
[----:B------:R-:W2:Y:S01]  /*4b60*/  LDS.128 R32, [R58+0x2130] ;  /* 0x002130003a207984 */ /* 0x000ea20000000c00 */
[C---:B------:R-:W-:Y:S01]  /*4b70*/  FFMA R60, R22.reuse, R14, R63 ;  /* 0x0000000e163c7223 */ /* 0x040fe2000000003f */
[----:B------:R-:W-:Y:S01]  /*4b80*/  FFMA R21, R21, R17, R20 ;  /* 0x0000001115157223 */ /* 0x000fe20000000014 */
[C---:B------:R-:W-:Y:S01]  /*4b90*/  FFMA R62, R22.reuse, R6, R61 ;  /* 0x00000006163e7223 */ /* 0x040fe2000000003d */
[----:B------:R-:W-:Y:S01]  /*4ba0*/  FFMA R20, R22, R10, R65 ;  /* 0x0000000a16147223 */ /* 0x000fe20000000041 */
[C---:B------:R-:W-:Y:S01]  /*4bb0*/  FFMA R189, R23.reuse, R15, R60 ;  /* 0x0000000f17bd7223 */ /* 0x040fe2000000003c */
[----:B---3--:R-:W-:Y:S01]  /*4bc0*/  FFMA R60, R24, R4, R147 ;  /* 0x00000004183c7223 */ /* 0x008fe20000000093 */
[----:B------:R-:W-:Y:S01]  /*4bd0*/  FFMA R22, R22, R18, R21 ;  /* 0x0000001216167223 */ /* 0x000fe20000000015 */
[C---:B------:R-:W-:Y:S01]  /*4be0*/  FFMA R187, R23.reuse, R7, R62 ;  /* 0x0000000717bb7223 */ /* 0x040fe2000000003e */
[----:B------:R-:W-:Y:S01]  /*4bf0*/  FFMA R185, R23, R11, R20 ;  /* 0x0000000b17b97223 */ /* 0x000fe20000000014 */
[----:B------:R-:W-:Y:S01]  /*4c00*/  FFMA R21, R25, R5, R60 ;  /* 0x0000000519157223 */ /* 0x000fe2000000003c */
[----:B------:R-:W-:Y:S01]  /*4c10*/  FFMA R201, R23, R19, R22 ;  /* 0x0000001317c97223 */ /* 0x000fe20000000016 */
[C---:B------:R-:W-:Y:S01]  /*4c20*/  FFMA R22, R24.reuse, R12, R149 ;  /* 0x0000000c18167223 */ /* 0x040fe20000000095 */
[C---:B------:R-:W-:Y:S01]  /*4c30*/  FFMA R20, R24.reuse, R8, R151 ;  /* 0x0000000818147223 */ /* 0x040fe20000000097 */
[----:B------:R-:W3:Y:S01]  /*4c40*/  LDS.128 R60, [R58+0x21b0] ;  /* 0x0021b0003a3c7984 */ /* 0x000ee20000000c00 */
[-C--:B------:R-:W-:Y:S01]  /*4c50*/  FFMA R24, R24, R16.reuse, R203 ;  /* 0x0000001018187223 */ /* 0x080fe200000000cb */
        /* <DEDUP_REMOVED lines=10> */
[----:B------:R-:W-:Y:S01]  /*4d00*/  FFMA R149, R27, R7, R24 ;  /* 0x000000071b957223 */ /* 0x000fe20000000018 */
[C---:B-1----:R-:W-:Y:S01]  /*4d10*/  FFMA R22, R28.reuse, R12, R143 ;  /* 0x0000000c1c167223 */ /* 0x042fe2000000008f */
[C---:B------:R-:W-:Y:S01]  /*4d20*/  FFMA R20, R28.reuse, R8, R145 ;  /* 0x000000081c147223 */ /* 0x040fe20000000091 */
[C---:B------:R-:W-:Y:S01]  /*4d30*/  FFMA R24, R28.reuse, R4, R141 ;  /* 0x000000041c187223 */ /* 0x040fe2000000008d */
[----:B------:R-:W1:Y:S01]  /*4d40*/  LDS.128 R64, [R58+0x3030] ;  /* 0x003030003a407984 */ /* 0x000e620000000c00 */
[C---:B------:R-:W-:Y:S01]  /*4d50*/  FFMA R23, R29.reuse, R13, R22 ;  /* 0x0000000d1d177223 */ /* 0x040fe20000000016 */
        /* <DEDUP_REMOVED lines=8> */
[C---:B------:R-:W-:Y:S01]  /*4de0*/  FFMA R141, R31.reuse, R11, R20 ;  /* 0x0000000b1f8d7223 */ /* 0x040fe20000000014 */
[----:B------:R-:W-:Y:S01]  /*4df0*/  FFMA R145, R31, R7, R24 ;  /* 0x000000071f917223 */ /* 0x000fe20000000018 */
[C---:B--2---:R-:W-:Y:S01]  /*4e00*/  FFMA R22, R32.reuse, R12, R135 ;  /* 0x0000000c20167223 */ /* 0x044fe20000000087 */
        /* <DEDUP_REMOVED lines=8> */
[----:B------:R-:W2:Y:S01]  /*4e90*/  LDS.128 R20, [R58+0x30b0] ;  /* 0x0030b0003a147984 */ /* 0x000ea20000000c00 */
[C---:B------:R-:W-:Y:S01]  /*4ea0*/  FFMA R28, R34.reuse, R6, R25 ;  /* 0x00000006221c7223 */ /* 0x040fe20000000019 */
[C---:B------:R-:W-:Y:S01]  /*4eb0*/  FFMA R26, R34.reuse, R14, R27 ;  /* 0x0000000e221a7223 */ /* 0x040fe2000000001b */
[----:B------:R-:W-:Y:S01]  /*4ec0*/  FFMA R24, R34, R10, R29 ;  /* 0x0000000a22187223 */ /* 0x000fe2000000001d */
[----:B------:R-:W-:Y:S01]  /*4ed0*/  FFMA R153, R31, R19, R30 ;  /* 0x000000131f997223 */ /* 0x000fe2000000001e */
[C---:B------:R-:W-:Y:S01]  /*4ee0*/  FFMA R135, R35.reuse, R7, R28 ;  /* 0x0000000723877223 */ /* 0x040fe2000000001c */
[C---:B------:R-:W-:Y:S01]  /*4ef0*/  FFMA R137, R35.reuse, R15, R26 ;  /* 0x0000000f23897223 */ /* 0x040fe2000000001a */
[C---:B---3--:R-:W-:Y:S01]  /*4f00*/  FFMA R28, R60.reuse, R4, R125 ;  /* 0x000000043c1c7223 */ /* 0x048fe2000000007d */
[C---:B------:R-:W-:Y:S01]  /*4f10*/  FFMA R26, R60.reuse, R12, R127 ;  /* 0x0000000c3c1a7223 */ /* 0x040fe2000000007f */
[----:B------:R-:W-:Y:S01]  /*4f20*/  FFMA R133, R35, R11, R24 ;  /* 0x0000000b23857223 */ /* 0x000fe20000000018 */
[----:B------:R-:W-:Y:S01]  /*4f30*/  FFMA R24, R60, R16, R131 ;  /* 0x000000103c187223 */ /* 0x000fe20000000083 */
[C---:B------:R-:W-:Y:S01]  /*4f40*/  FFMA R25, R61.reuse, R5, R28 ;  /* 0x000000053d197223 */ /* 0x040fe2000000001c */
[----:B------:R-:W-:Y:S01]  /*4f50*/  FFMA R27, R61, R13, R26 ;  /* 0x0000000d3d1b7223 */ /* 0x000fe2000000001a */
[-C--:B------:R-:W-:Y:S01]  /*4f60*/  FFMA R33, R33, R17.reuse, R32 ;  /* 0x0000001121217223 */ /* 0x080fe20000000020 */
[----:B------:R-:W-:Y:S01]  /*4f70*/  FFMA R29, R61, R17, R24 ;  /* 0x000000113d1d7223 */ /* 0x000fe20000000018 */
[C---:B------:R-:W-:Y:S01]  /*4f80*/  FFMA R32, R62.reuse, R6, R25 ;  /* 0x000000063e207223 */ /* 0x040fe20000000019 */
[----:B------:R-:W-:Y:S01]  /*4f90*/  FFMA R30, R62, R14, R27 ;  /* 0x0000000e3e1e7223 */ /* 0x000fe2000000001b */
[----:B------:R-:W-:Y:S01]  /*4fa0*/  FFMA R60, R60, R8, R129 ;  /* 0x000000083c3c7223 */ /* 0x000fe20000000081 */
[----:B------:R-:W3:Y:S01]  /*4fb0*/  LDS.128 R24, [R58+0x3130] ;  /* 0x003130003a187984 */ /* 0x000ee20000000c00 */
[----:B------:R-:W-:Y:S01]  /*4fc0*/  FFMA R28, R62, R18, R29 ;  /* 0x000000123e1c7223 */ /* 0x000fe2000000001d */
[C---:B------:R-:W-:Y:S01]  /*4fd0*/  FFMA R129, R63.reuse, R7, R32 ;  /* 0x000000073f817223 */ /* 0x040fe20000000020 */
[----:B------:R-:W-:Y:S01]  /*4fe0*/  FFMA R127, R63, R15, R30 ;  /* 0x0000000f3f7f7223 */ /* 0x000fe2000000001e */
[----:B------:R-:W-:Y:S01]  /*4ff0*/  FFMA R69, R69, R17, R68 ;  /* 0x0000001145457223 */ /* 0x000fe20000000044 */
[C---:B-1----:R-:W-:Y:S01]  /*5000*/  FFMA R32, R64.reuse, R4, R87 ;  /* 0x0000000440207223 */ /* 0x042fe20000000057 */
        /* <DEDUP_REMOVED lines=16> */
[C---:B--2---:R-:W-:Y:S01]  /*5110*/  FFMA R30, R20.reuse, R8, R97 ;  /* 0x00000008141e7223 */ /* 0x044fe20000000061 */
[----:B------:R-:W-:Y:S01]  /*5120*/  FFMA R32, R20, R12, R95 ;  /* 0x0000000c14207223 */ /* 0x000fe2000000005f */
[----:B------:R-:W-:Y:S01]  /*5130*/  FFMA R207, R67, R19, R28 ;  /* 0x0000001343cf7223 */ /* 0x000fe2000000001c */
[----:B------:R-:W-:Y:S01]  /*5140*/  FFMA R62, R62, R10, R61 ;  /* 0x0000000a3e3e7223 */ /* 0x000fe2000000003d */
[C---:B------:R-:W-:Y:S01]  /*5150*/  FFMA R28, R20.reuse, R16, R101 ;  /* 0x00000010141c7223 */ /* 0x040fe20000000065 */
[C---:B------:R-:W-:Y:S01]  /*5160*/  FFMA R31, R21.reuse, R9, R30 ;  /* 0x00000009151f7223 */ /* 0x040fe2000000001e */
[C---:B------:R-:W-:Y:S01]  /*5170*/  FFMA R29, R21.reuse, R13, R32 ;  /* 0x0000000d151d7223 */ /* 0x040fe20000000020 */
[----:B------:R-:W-:Y:S01]  /*5180*/  FFMA R20, R20, R4, R93 ;  /* 0x0000000414147223 */ /* 0x000fe2000000005d */
[----:B------:R-:W-:Y:S01]  /*5190*/  FFMA R33, R21, R17, R28 ;  /* 0x0000001115217223 */ /* 0x000fe2000000001c */
[----:B------:R-:W-:Y:S01]  /*51a0*/  FFMA R125, R63, R11, R62 ;  /* 0x0000000b3f7d7223 */ /* 0x000fe2000000003e */
[C---:B------:R-:W-:Y:S01]  /*51b0*/  FFMA R76, R22.reuse, R10, R31 ;  /* 0x0000000a164c7223 */ /* 0x040fe2000000001f */
[----:B------:R-:W-:Y:S01]  /*51c0*/  FFMA R21, R21, R5, R20 ;  /* 0x0000000515157223 */ /* 0x000fe20000000014 */
[C---:B------:R-:W-:Y:S01]  /*51d0*/  FFMA R78, R22.reuse, R14, R29 ;  /* 0x0000000e164e7223 */ /* 0x040fe2000000001d */
[----:B------:R-:W2:Y:S01]  /*51e0*/  LDS.128 R60, [R59+0x140] ;  /* 0x000140003b3c7984 */ /* 0x000ea20000000c00 */
[C---:B------:R-:W-:Y:S01]  /*51f0*/  FFMA R20, R22.reuse, R18, R33 ;  /* 0x0000001216147223 */ /* 0x040fe20000000021 */
[-C--:B------:R-:W-:Y:S01]  /*5200*/  FFMA R139, R35, R19.reuse, R34 ;  /* 0x00000013238b7223 */ /* 0x080fe20000000022 */
[----:B------:R-:W-:Y:S01]  /*5210*/  FFMA R22, R22, R6, R21 ;  /* 0x0000000616167223 */ /* 0x000fe20000000015 */
[----:B------:R-:W4:Y:S01]  /*5220*/  LDS.128 R28, [R59+0x40] ;  /* 0x000040003b1c7984 */ /* 0x000f220000000c00 */
[C---:B------:R-:W-:Y:S01]  /*5230*/  FFMA R209, R23.reuse, R19, R20 ;  /* 0x0000001317d17223 */ /* 0x040fe20000000014 */
[C---:B---3--:R-:W-:Y:S01]  /*5240*/  FFMA R20, R24.reuse, R8, R81 ;  /* 0x0000000818147223 */ /* 0x048fe20000000051 */
[C---:B------:R-:W-:Y:S01]  /*5250*/  FFMA R95, R23.reuse, R7, R22 ;  /* 0x00000007175f7223 */ /* 0x040fe20000000016 */
[----:B------:R-:W3:Y:S01]  /*5260*/  LDS.128 R32, [R59+0xc0] ;  /* 0x0000c0003b207984 */ /* 0x000ee20000000c00 */
[----:B------:R-:W-:Y:S01]  /*5270*/  FFMA R22, R24, R12, R77 ;  /* 0x0000000c18167223 */ /* 0x000fe2000000004d */
[----:B------:R-:W-:Y:S01]  /*5280*/  FFMA R64, R64, R8, R85 ;  /* 0x0000000840407223 */ /* 0x000fe20000000055 */
[C---:B------:R-:W-:Y:S01]  /*5290*/  FFMA R93, R23.reuse, R11, R76 ;  /* 0x0000000b175d7223 */ /* 0x040fe2000000004c */
[C---:B------:R-:W-:Y:S01]  /*52a0*/  FFMA R76, R24.reuse, R4, R79 ;  /* 0x00000004184c7223 */ /* 0x040fe2000000004f */
[----:B------:R-:W-:Y:S01]  /*52b0*/  FFMA R101, R23, R15, R78 ;  /* 0x0000000f17657223 */ /* 0x000fe2000000004e */
[C---:B------:R-:W-:Y:S01]  /*52c0*/  FFMA R79, R25.reuse, R13, R22 ;  /* 0x0000000d194f7223 */ /* 0x040fe20000000016 */
[-C--:B------:R-:W-:Y:S01]  /*52d0*/  FFMA R81, R25, R9.reuse, R20 ;  /* 0x0000000919517223 */ /* 0x080fe20000000014 */
[----:B------:R-:W-:Y:S01]  /*52e0*/  FFMA R65, R65, R9, R64 ;  /* 0x0000000941417223 */ /* 0x000fe20000000040 */
[----:B------:R-:W-:Y:S01]  /*52f0*/  FFMA R24, R24, R16, R83 ;  /* 0x0000001018187223 */ /* 0x000fe20000000053 */
[----:B------:R-:W3:Y:S01]  /*5300*/  LDS.128 R20, [R58+0xc0] ;  /* 0x0000c0003a147984 */ /* 0x000ee20000000c00 */
[C---:B------:R-:W-:Y:S01]  /*5310*/  FFMA R77, R25.reuse, R5, R76 ;  /* 0x00000005194d7223 */ /* 0x040fe2000000004c */
[----:B------:R-:W-:Y:S01]  /*5320*/  FFMA R66, R66, R10, R65 ;  /* 0x0000000a42427223 */ /* 0x000fe20000000041 */
[----:B------:R-:W-:Y:S01]  /*5330*/  FFMA R25, R25, R17, R24 ;  /* 0x0000001119197223 */ /* 0x000fe20000000018 */
[C---:B------:R-:W-:Y:S01]  /*5340*/  FFMA R76, R26.reuse, R14, R79 ;  /* 0x0000000e1a4c7223 */ /* 0x040fe2000000004f */
[C---:B------:R-:W-:Y:S01]  /*5350*/  FFMA R78, R26.reuse, R6, R77 ;  /* 0x000000061a4e7223 */ /* 0x040fe2000000004d */
[C---:B------:R-:W-:Y:S01]  /*5360*/  FFMA R24, R26.reuse, R10, R81 ;  /* 0x0000000a1a187223 */ /* 0x040fe20000000051 */
[----:B------:R-:W-:Y:S01]  /*5370*/  FFMA R26, R26, R18, R25 ;  /* 0x000000121a1a7223 */ /* 0x000fe20000000019 */
[----:B------:R-:W-:Y:S01]  /*5380*/  FFMA R87, R67, R11, R66 ;  /* 0x0000000b43577223 */ /* 0x000fe20000000042 */
[C---:B------:R-:W-:Y:S01]  /*5390*/  FFMA R79, R27.reuse, R7, R78 ;  /* 0x000000071b4f7223 */ /* 0x040fe2000000004e */
[----:B------:R-:W3:Y:S01]  /*53a0*/  LDS.128 R64, [R59+0x1c0] ;  /* 0x0001c0003b407984 */ /* 0x000ee20000000c00 */
[C---:B------:R-:W-:Y:S01]  /*53b0*/  FFMA R77, R27.reuse, R15, R76 ;  /* 0x0000000f1b4d7223 */ /* 0x040fe2000000004c */
[C---:B------:R-:W-:Y:S01]  /*53c0*/  FFMA R81, R27.reuse, R11, R24 ;  /* 0x0000000b1b517223 */ /* 0x040fe20000000018 */
[----:B------:R-:W-:Y:S01]  /*53d0*/  FFMA R83, R27, R19, R26 ;  /* 0x000000131b537223 */ /* 0x000fe2000000001a */
[C---:B-1----:R-:W-:Y:S01]  /*53e0*/  FFMA R4, R68.reuse, R4, R99 ;  /* 0x0000000444047223 */ /* 0x042fe20000000063 */
[----:B------:R-:W1:Y:S01]  /*53f0*/  LDS.128 R24, [R58+0x140] ;  /* 0x000140003a187984 */ /* 0x000e620000000c00 */
[C---:B------:R-:W-:Y:S01]  /*5400*/  FFMA R8, R68.reuse, R8, R105 ;  /* 0x0000000844087223 */ /* 0x040fe20000000069 */
[C---:B------:R-:W-:Y:S01]  /*5410*/  FFMA R12, R68.reuse, R12, R103 ;  /* 0x0000000c440c7223 */ /* 0x040fe20000000067 */
[C---:B------:R-:W-:Y:S01]  /*5420*/  FFMA R5, R69.reuse, R5, R4 ;  /* 0x0000000545057223 */ /* 0x040fe20000000004 */
[----:B------:R-:W-:Y:S01]  /*5430*/  FFMA R16, R68, R16, R113 ;  /* 0x0000001044107223 */ /* 0x000fe20000000071 */
[C---:B------:R-:W-:Y:S01]  /*5440*/  FFMA R9, R69.reuse, R9, R8 ;  /* 0x0000000945097223 */ /* 0x040fe20000000008 */
[----:B------:R-:W-:Y:S01]  /*5450*/  FFMA R13, R69, R13, R12 ;  /* 0x0000000d450d7223 */ /* 0x000fe2000000000c */
[----:B------:R-:W-:Y:S01]  /*5460*/  FFMA R6, R70, R6, R5 ;  /* 0x0000000646067223 */ /* 0x000fe20000000005 */
[----:B--2---:R-:W-:Y:S01]  /*5470*/  FFMA R4, R72, R60, R111 ;  /* 0x0000003c48047223 */ /* 0x004fe2000000006f */
[C---:B------:R-:W-:Y:S01]  /*5480*/  FFMA R10, R70.reuse, R10, R9 ;  /* 0x0000000a460a7223 */ /* 0x040fe20000000009 */
[----:B------:R-:W-:Y:S01]  /*5490*/  FFMA R14, R70, R14, R13 ;  /* 0x0000000e460e7223 */ /* 0x000fe2000000000d */
[C---:B------:R-:W-:Y:S01]  /*54a0*/  FFMA R85, R71.reuse, R7, R6 ;  /* 0x0000000747557223 */ /* 0x040fe20000000006 */
[C---:B----4-:R-:W-:Y:S01]  /*54b0*/  FFMA R6, R72.reuse, R28, R109 ;  /* 0x0000001c48067223 */ /* 0x050fe2000000006d */
[----:B------:R-:W-:Y:S01]  /*54c0*/  FFMA R97, R71, R11, R10 ;  /* 0x0000000b47617223 */ /* 0x000fe2000000000a */
[C---:B------:R-:W-:Y:S01]  /*54d0*/  FFMA R13, R73.reuse, R61, R4 ;  /* 0x0000003d490d7223 */ /* 0x040fe20000000004 */
[----:B---3--:R-:W-:Y:S01]  /*54e0*/  FFMA R8, R72, R32, R107 ;  /* 0x0000002048087223 */ /* 0x008fe2000000006b */
[----:B------:R-:W-:Y:S01]  /*54f0*/  FFMA R11, R73, R29, R6 ;  /* 0x0000001d490b7223 */ /* 0x000fe20000000006 */
[----:B------:R-:W-:Y:S01]  /*5500*/  FFMA R17, R69, R17, R16 ;  /* 0x0000001145117223 */ /* 0x000fe20000000010 */
[----:B------:R-:W2:Y:S01]  /*5510*/  LDS.128 R4, [R58+0x1c0] ;  /* 0x0001c0003a047984 */ /* 0x000ea20000000c00 */
        /* <DEDUP_REMOVED lines=24> */
[----:B------:R-:W-:Y:S01]  /*56a0*/  FFMA R16, R22, R34, R13 ;  /* 0x0000002216107223 */ /* 0x000fe2000000000d */
[C---:B-1----:R-:W-:Y:S01]  /*56b0*/  FFMA R14, R24.reuse, R28, R159 ;  /* 0x0000001c180e7223 */ /* 0x042fe2000000009f */
        /* <DEDUP_REMOVED lines=12> */
[----:B------:R-:W-:Y:S01]  /*5780*/  FFMA R20, R26, R34, R17 ;  /* 0x000000221a147223 */ /* 0x000fe20000000011 */
[C---:B------:R-:W-:Y:S01]  /*5790*/  FFMA R121, R27.reuse, R31, R18 ;  /* 0x0000001f1b797223 */ /* 0x040fe20000000012 */
[C---:B------:R-:W-:Y:S01]  /*57a0*/  FFMA R119, R27.reuse, R63, R16 ;  /* 0x0000003f1b777223 */ /* 0x040fe20000000010 */
[C---:B--2---:R-:W-:Y:S01]  /*57b0*/  FFMA R18, R4.reuse, R28, R163 ;  /* 0x0000001c04127223 */ /* 0x044fe200000000a3 */
        /* <DEDUP_REMOVED lines=154> */
[C---:B--2---:R-:W-:Y:S01]  /*6160*/  FFMA R4, R8.reuse, R64, R207 ;  /* 0x0000004008047223 */ /* 0x044fe200000000cf */
        /* <DEDUP_REMOVED lines=11> */
[----:B------:R-:W-:Y:S01]  /*6220*/  FFMA R6, R10, R30, R7 ;  /* 0x0000001e0a067223 */ /* 0x000fe20000000007 */
[----:B------:R-:W-:Y:S01]  /*6230*/  FFMA R199, R11, R67, R4 ;  /* 0x000000430bc77223 */ /* 0x000fe20000000004 */
[----:B------:R-:W-:Y:S01]  /*6240*/  FFMA R73, R73, R65, R72 ;  /* 0x0000004149497223 */ /* 0x000fe20000000048 */
[----:B---3--:R-:W-:Y:S01]  /*6250*/  FFMA R4, R12, R64, R209 ;  /* 0x000000400c047223 */ /* 0x008fe200000000d1 */
        /* <DEDUP_REMOVED lines=14> */
[----:B------:R-:W-:Y:S01]  /*6340*/  LDS.128 R72, [R58+0x50] ;  /* 0x000050003a487984 */ /* 0x000fe20000000c00 */
[C---:B------:R-:W-:Y:S01]  /*6350*/  FFMA R76, R14.reuse, R62, R7 ;  /* 0x0000003e0e4c7223 */ /* 0x040fe20000000007 */
[C---:B------:R-:W-:Y:S01]  /*6360*/  FFMA R78, R14.reuse, R30, R5 ;  /* 0x0000001e0e4e7223 */ /* 0x040fe20000000005 */
[----:B------:R-:W-:Y:S01]  /*6370*/  FFMA R14, R14, R34, R13 ;  /* 0x000000220e0e7223 */ /* 0x000fe2000000000d */
[----:B------:R-:W3:Y:S01]  /*6380*/  LDS.128 R8, [R59+0x150] ;  /* 0x000150003b087984 */ /* 0x000ee20000000c00 */
[C---:B------:R-:W-:Y:S01]  /*6390*/  FFMA R101, R15.reuse, R67, R12 ;  /* 0x000000430f657223 */ /* 0x040fe2000000000c */
[C---:B-1----:R-:W-:Y:S01]  /*63a0*/  FFMA R12, R16.reuse, R60, R81 ;  /* 0x0000003c100c7223 */ /* 0x042fe20000000051 */
[----:B------:R-:W-:Y:S01]  /*63b0*/  FFMA R95, R15, R35, R14 ;  /* 0x000000230f5f7223 */ /* 0x000fe2000000000e */
[----:B------:R-:W1:Y:S01]  /*63c0*/  LDS.128 R20, [R59+0x1d0] ;  /* 0x0001d0003b147984 */ /* 0x000e620000000c00 */
[C---:B------:R-:W-:Y:S01]  /*63d0*/  FFMA R14, R16.reuse, R28, R77 ;  /* 0x0000001c100e7223 */ /* 0x040fe2000000004d */
[----:B------:R-:W-:Y:S01]  /*63e0*/  FFMA R155, R27, R67, R26 ;  /* 0x000000431b9b7223 */ /* 0x000fe2000000001a */
[C---:B------:R-:W-:Y:S01]  /*63f0*/  FFMA R93, R15.reuse, R63, R76 ;  /* 0x0000003f0f5d7223 */ /* 0x040fe2000000004c */
[----:B------:R-:W4:Y:S01]  /*6400*/  LDS.128 R4, [R59+0x50] ;  /* 0x000050003b047984 */ /* 0x000f220000000c00 */
        /* <DEDUP_REMOVED lines=11> */
[----:B------:R-:W-:Y:S01]  /*64c0*/  FFMA R16, R18, R62, R81 ;  /* 0x0000003e12107223 */ /* 0x000fe20000000051 */
[----:B--2---:R-:W-:Y:S01]  /*64d0*/  FFMA R28, R68, R28, R89 ;  /* 0x0000001c441c7223 */ /* 0x004fe20000000059 */
[----:B------:R-:W-:Y:S01]  /*64e0*/  FFMA R18, R18, R66, R17 ;  /* 0x0000004212127223 */ /* 0x000fe20000000011 */
[C---:B------:R-:W-:Y:S01]  /*64f0*/  FFMA R79, R19.reuse, R35, R78 ;  /* 0x00000023134f7223 */ /* 0x040fe2000000004e */
[C---:B------:R-:W-:Y:S01]  /*6500*/  FFMA R77, R19.reuse, R31, R76 ;  /* 0x0000001f134d7223 */ /* 0x040fe2000000004c */
[C---:B------:R-:W-:Y:S01]  /*6510*/  FFMA R81, R19.reuse, R63, R16 ;  /* 0x0000003f13517223 */ /* 0x040fe20000000010 */
[----:B------:R-:W-:Y:S01]  /*6520*/  FFMA R83, R19, R67, R18 ;  /* 0x0000004313537223 */ /* 0x000fe20000000012 */
[C---:B------:R-:W-:Y:S01]  /*6530*/  FFMA R29, R69.reuse, R29, R28 ;  /* 0x0000001d451d7223 */ /* 0x040fe2000000001c */
[C---:B------:R-:W-:Y:S01]  /*6540*/  FFMA R32, R68.reuse, R32, R85 ;  /* 0x0000002044207223 */ /* 0x040fe20000000055 */
[----:B------:R-:W2:Y:S01]  /*6550*/  LDS.128 R16, [R58+0x150] ;  /* 0x000150003a107984 */ /* 0x000ea20000000c00 */
        /* <DEDUP_REMOVED lines=9> */
[----:B---3--:R-:W-:Y:S01]  /*65f0*/  FFMA R30, R72, R8, R103 ;  /* 0x00000008481e7223 */ /* 0x008fe20000000067 */
[C---:B------:R-:W-:Y:S01]  /*6600*/  FFMA R85, R71.reuse, R35, R34 ;  /* 0x0000002347557223 */ /* 0x040fe20000000022 */
[----:B------:R-:W-:Y:S01]  /*6610*/  FFMA R66, R70, R66, R65 ;  /* 0x0000004246427223 */ /* 0x000fe20000000041 */
[----:B------:R-:W-:Y:S01]  /*6620*/  FFMA R97, R71, R63, R62 ;  /* 0x0000003f47617223 */ /* 0x000fe2000000003e */
[C---:B-1----:R-:W-:Y:S01]  /*6630*/  FFMA R28, R72.reuse, R20, R109 ;  /* 0x00000014481c7223 */ /* 0x042fe2000000006d */
[----:B------:R-:W-:Y:S01]  /*6640*/  FFMA R35, R73, R9, R30 ;  /* 0x0000000949237223 */ /* 0x000fe2000000001e */
[----:B------:R-:W-:Y:S01]  /*6650*/  FFMA R99, R71, R67, R66 ;  /* 0x0000004347637223 */ /* 0x000fe20000000042 */
[----:B----4-:R-:W-:Y:S01]  /*6660*/  FFMA R32, R72, R4, R107 ;  /* 0x0000000448207223 */ /* 0x010fe2000000006b */
[C---:B------:R-:W-:Y:S01]  /*6670*/  FFMA R61, R73.reuse, R21, R28 ;  /* 0x00000015493d7223 */ /* 0x040fe2000000001c */
[C---:B------:R-:W-:Y:S01]  /*6680*/  FFMA R34, R74.reuse, R10, R35 ;  /* 0x0000000a4a227223 */ /* 0x040fe20000000023 */
[----:B------:R-:W1:Y:S01]  /*6690*/  LDS.128 R28, [R58+0x1d0] ;  /* 0x0001d0003a1c7984 */ /* 0x000e620000000c00 */
        /* <DEDUP_REMOVED lines=179> */
[C---:B------:R-:W-:Y:S01]  /*71d0*/  FFMA R16, R28.reuse, R20, R203 ;  /* 0x000000141c107223 */ /* 0x040fe200000000cb */
[----:B------:R-:W-:Y:S01]  /*71e0*/  FFMA R28, R28, R8, R125 ;  /* 0x000000081c1c7223 */ /* 0x000fe2000000007d */
[C---:B------:R-:W-:Y:S01]  /*71f0*/  FFMA R17, R29.reuse, R25, R60 ;  /* 0x000000191d117223 */ /* 0x040fe2000000003c */
[C---:B------:R-:W-:Y:S01]  /*7200*/  FFMA R19, R29.reuse, R5, R18 ;  /* 0x000000051d137223 */ /* 0x040fe20000000012 */
[----:B------:R-:W2:Y:S01]  /*7210*/  LDS.128 R64, [R58+0x3150] ;  /* 0x003150003a407984 */ /* 0x000ea20000000c00 */
        /* <DEDUP_REMOVED lines=18> */
[----:B------:R-:W1:Y:S01]  /*7340*/  LDS.128 R68, [R58+0x31d0] ;  /* 0x0031d0003a447984 */ /* 0x000e620000000c00 */
[----:B------:R-:W-:Y:S01]  /*7350*/  FFMA R16, R34, R22, R29 ;  /* 0x0000001622107223 */ /* 0x000fe2000000001d */
[C---:B------:R-:W-:Y:S01]  /*7360*/  FFMA R129, R35.reuse, R27, R28 ;  /* 0x0000001b23817223 */ /* 0x040fe2000000001c */
[----:B------:R-:W-:Y:S01]  /*7370*/  FFMA R127, R35, R7, R18 ;  /* 0x00000007237f7223 */ /* 0x000fe20000000012 */
        /* <DEDUP_REMOVED lines=17> */
[----:B------:R-:W-:Y:S01]  /*7490*/  LDS.128 R72, [R58+0x60] ;  /* 0x000060003a487984 */ /* 0x000fe20000000c00 */
[-C--:B------:R-:W-:Y:S01]  /*74a0*/  FFMA R125, R31, R11.reuse, R30 ;  /* 0x0000000b1f7d7223 */ /* 0x080fe2000000001e */
[C---:B------:R-:W-:Y:S01]  /*74b0*/  FFMA R12, R14.reuse, R22, R29 ;  /* 0x000000160e0c7223 */ /* 0x040fe2000000001d */
[----:B------:R-:W-:Y:S01]  /*74c0*/  FFMA R14, R14, R26, R13 ;  /* 0x0000001a0e0e7223 */ /* 0x000fe2000000000d */
[----:B------:R-:W3:Y:S01]  /*74d0*/  LDS.128 R16, [R59+0x60] ;  /* 0x000060003b107984 */ /* 0x000ee20000000c00 */
[C---:B------:R-:W-:Y:S01]  /*74e0*/  FFMA R95, R15.reuse, R11, R76 ;  /* 0x0000000b0f5f7223 */ /* 0x040fe2000000004c */
[C---:B------:R-:W-:Y:S01]  /*74f0*/  FFMA R101, R15.reuse, R23, R12 ;  /* 0x000000170f657223 */ /* 0x040fe2000000000c */
[C---:B------:R-:W-:Y:S01]  /*7500*/  FFMA R87, R15.reuse, R27, R14 ;  /* 0x0000001b0f577223 */ /* 0x040fe2000000000e */
[----:B------:R-:W4:Y:S01]  /*7510*/  LDS.128 R32, [R59+0x160] ;  /* 0x000160003b207984 */ /* 0x000f220000000c00 */
[C---:B--2---:R-:W-:Y:S01]  /*7520*/  FFMA R14, R64.reuse, R4, R77 ;  /* 0x00000004400e7223 */ /* 0x044fe2000000004d */
[C---:B------:R-:W-:Y:S01]  /*7530*/  FFMA R12, R64.reuse, R8, R81 ;  /* 0x00000008400c7223 */ /* 0x040fe20000000051 */
[C---:B------:R-:W-:Y:S01]  /*7540*/  FFMA R76, R64.reuse, R24, R79 ;  /* 0x00000018404c7223 */ /* 0x040fe2000000004f */
[----:B------:R-:W2:Y:S01]  /*7550*/  LDS.128 R28, [R59+0xe0] ;  /* 0x0000e0003b1c7984 */ /* 0x000ea20000000c00 */
[----:B------:R-:W-:Y:S01]  /*7560*/  FFMA R93, R15, R7, R78 ;  /* 0x000000070f5d7223 */ /* 0x000fe2000000004e */
        /* <DEDUP_REMOVED lines=9> */
[----:B------:R-:W-:Y:S01]  /*7600*/  FFMA R64, R66, R10, R81 ;  /* 0x0000000a42407223 */ /* 0x000fe20000000051 */
[----:B-1----:R-:W-:Y:S01]  /*7610*/  FFMA R4, R68, R4, R89 ;  /* 0x0000000444047223 */ /* 0x002fe20000000059 */
[----:B------:R-:W-:Y:S01]  /*7620*/  FFMA R66, R66, R22, R65 ;  /* 0x0000001642427223 */ /* 0x000fe20000000041 */
[C---:B------:R-:W-:Y:S01]  /*7630*/  FFMA R77, R67.reuse, R27, R78 ;  /* 0x0000001b434d7223 */ /* 0x040fe2000000004e */
[C---:B------:R-:W-:Y:S01]  /*7640*/  FFMA R79, R67.reuse, R7, R76 ;  /* 0x00000007434f7223 */ /* 0x040fe2000000004c */
[C---:B------:R-:W-:Y:S01]  /*7650*/  FFMA R81, R67.reuse, R11, R64 ;  /* 0x0000000b43517223 */ /* 0x040fe20000000040 */
[----:B------:R-:W-:Y:S01]  /*7660*/  FFMA R83, R67, R23, R66 ;  /* 0x0000001743537223 */ /* 0x000fe20000000042 */
[C---:B------:R-:W-:Y:S01]  /*7670*/  FFMA R5, R69.reuse, R5, R4 ;  /* 0x0000000545057223 */ /* 0x040fe20000000004 */
[C---:B------:R-:W-:Y:S01]  /*7680*/  FFMA R8, R68.reuse, R8, R97 ;  /* 0x0000000844087223 */ /* 0x040fe20000000061 */
[----:B------:R-:W1:Y:S01]  /*7690*/  LDS.128 R64, [R58+0x160] ;  /* 0x000160003a407984 */ /* 0x000e620000000c00 */
        /* <DEDUP_REMOVED lines=9> */
[----:B------:R-:W-:Y:S01]  /*7730*/  LDS.128 R96, [R58+0x170] ;  /* 0x000170003a607984 */ /* 0x000fe20000000c00 */
[----:B------:R-:W-:Y:S01]  /*7740*/  FFMA R89, R71, R11, R10 ;  /* 0x0000000b47597223 */ /* 0x000fe2000000000a */
[----:B---3--:R-:W-:Y:S01]  /*7750*/  FFMA R6, R72, R16, R103 ;  /* 0x0000001048067223 */ /* 0x008fe20000000067 */
[----:B------:R-:W-:Y:S01]  /*7760*/  FFMA R26, R70, R26, R25 ;  /* 0x0000001a461a7223 */ /* 0x000fe20000000019 */
[----:B----4-:R-:W-:-:S02]  /*7770*/  FFMA R4, R72, R32, R107 ;  /* 0x0000002048047223 */ /* 0x010fc4000000006b */
[----:B------:R-:W-:Y:S01]  /*7780*/  FFMA R11, R73, R17, R6 ;  /* 0x00000011490b7223 */ /* 0x000fe20000000006 */
[C---:B------:R-:W-:Y:S01]  /*7790*/  FFMA R69, R71.reuse, R27, R26 ;  /* 0x0000001b47457223 */ /* 0x040fe2000000001a */
[----:B------:R-:W-:Y:S01]  /*77a0*/  FFMA R71, R71, R23, R22 ;  /* 0x0000001747477223 */ /* 0x000fe20000000016 */
[----:B--2---:R-:W-:Y:S01]  /*77b0*/  FFMA R8, R72, R28, R109 ;  /* 0x0000001c48087223 */ /* 0x004fe2000000006d */
[C---:B------:R-:W-:Y:S01]  /*77c0*/  FFMA R21, R73.reuse, R33, R4 ;  /* 0x0000002149157223 */ /* 0x040fe20000000004 */
[----:B------:R-:W-:Y:S01]  /*77d0*/  FFMA R10, R74, R18, R11 ;  /* 0x000000124a0a7223 */ /* 0x000fe2000000000b */
[----:B------:R-:W2:Y:S01]  /*77e0*/  LDS.128 R4, [R58+0x1e0] ;  /* 0x0001e0003a047984 */ /* 0x000ea20000000c00 */
[----:B------:R-:W-:Y:S01]  /*77f0*/  FFMA R72, R72, R60, R105 ;  /* 0x0000003c48487223 */ /* 0x000fe20000000069 */
[C---:B------:R-:W-:Y:S01]  /*7800*/  FFMA R9, R73.reuse, R29, R8 ;  /* 0x0000001d49097223 */ /* 0x040fe20000000008 */
[C---:B------:R-:W-:Y:S01]  /*7810*/  FFMA R8, R74.reuse, R34, R21 ;  /* 0x000000224a087223 */ /* 0x040fe20000000015 */
[----:B------:R-:W-:Y:S01]  /*7820*/  LDS.128 R104, [R58+0xf0] ;  /* 0x0000f0003a687984 */ /* 0x000fe20000000c00 */
        /* <DEDUP_REMOVED lines=204> */
[----:B------:R-:W1:Y:S01]  /*84f0*/  LDS.128 R64, [R58+0x3160] ;  /* 0x003160003a407984 */ /* 0x000e620000000c00 */
[----:B------:R-:W-:Y:S01]  /*8500*/  FFMA R10, R10, R34, R9 ;  /* 0x000000220a0a7223 */ /* 0x000fe20000000009 */
[C---:B------:R-:W-:Y:S01]  /*8510*/  FFMA R139, R11.reuse, R63, R8 ;  /* 0x0000003f0b8b7223 */ /* 0x040fe20000000008 */
[C---:B------:R-:W-:Y:S01]  /*8520*/  FFMA R131, R11.reuse, R19, R20 ;  /* 0x000000130b837223 */ /* 0x040fe20000000014 */
[----:B------:R-:W2:Y:S01]  /*8530*/  LDS.128 R4, [R58+0x31e0] ;  /* 0x0031e0003a047984 */ /* 0x000ea20000000c00 */
[C---:B------:R-:W-:Y:S01]  /*8540*/  FFMA R129, R11.reuse, R35, R10 ;  /* 0x000000230b817223 */ /* 0x040fe2000000000a */
[C---:B---3--:R-:W-:Y:S01]  /*8550*/  FFMA R8, R12.reuse, R60, R101 ;  /* 0x0000003c0c087223 */ /* 0x048fe20000000065 */
        /* <DEDUP_REMOVED lines=11> */
[----:B------:R-:W-:Y:S01]  /*8610*/  LDS.128 R108, [R58+0x70] ;  /* 0x000070003a6c7984 */ /* 0x000fe20000000c00 */
[----:B------:R-:W-:Y:S01]  /*8620*/  FFMA R14, R14, R30, R13 ;  /* 0x0000001e0e0e7223 */ /* 0x000fe2000000000d */
[C---:B------:R-:W-:Y:S01]  /*8630*/  FFMA R181, R15.reuse, R35, R68 ;  /* 0x000000230fb57223 */ /* 0x040fe20000000044 */
[C---:B------:R-:W-:Y:S01]  /*8640*/  FFMA R189, R15.reuse, R63, R12 ;  /* 0x0000003f0fbd7223 */ /* 0x040fe2000000000c */
[----:B------:R-:W3:Y:S01]  /*8650*/  LDS.128 R8, [R59+0x70] ;  /* 0x000070003b087984 */ /* 0x000ee20000000c00 */
[C---:B------:R-:W-:Y:S01]  /*8660*/  FFMA R183, R15.reuse, R31, R14 ;  /* 0x0000001f0fb77223 */ /* 0x040fe2000000000e */
[----:B------:R-:W-:-:S02]  /*8670*/  FFMA R185, R15, R19, R70 ;  /* 0x000000130fb97223 */ /* 0x000fc40000000046 */
[----:B------:R-:W4:Y:S04]  /*8680*/  LDS.128 R20, [R59+0xf0] ;  /* 0x0000f0003b147984 */ /* 0x000f280000000c00 */
[----:B------:R-:W4:Y:S04]  /*8690*/  LDS.128 R24, [R59+0x170] ;  /* 0x000170003b187984 */ /* 0x000f280000000c00 */
[----:B------:R2:W4:Y:S04]  /*86a0*/  LDS.128 R100, [R59+0x1f0] ;  /* 0x0001f0003b647984 */ /* 0x0005280000000c00 */
[----:B------:R-:W4:Y:S01]  /*86b0*/  LDS.128 R92, [R58+0x1f0] ;  /* 0x0001f0003a5c7984 */ /* 0x000f220000000c00 */
[C---:B-1----:R-:W-:Y:S01]  /*86c0*/  FFMA R68, R64.reuse, R28, R77 ;  /* 0x0000001c40447223 */ /* 0x042fe2000000004d */
        /* <DEDUP_REMOVED lines=9> */
[-C--:B------:R-:W-:Y:S01]  /*8760*/  FFMA R59, R65, R33.reuse, R12 ;  /* 0x00000021413b7223 */ /* 0x080fe2000000000c */
[C---:B------:R-:W-:Y:S01]  /*8770*/  FFMA R33, R5.reuse, R33, R32 ;  /* 0x0000002105217223 */ /* 0x040fe20000000020 */
[C---:B------:R-:W-:Y:S01]  /*8780*/  FFMA R29, R5.reuse, R29, R28 ;  /* 0x0000001d051d7223 */ /* 0x040fe2000000001c */
[C---:B------:R-:W-:Y:S01]  /*8790*/  FFMA R17, R5.reuse, R17, R16 ;  /* 0x0000001105117223 */ /* 0x040fe20000000010 */
[-C--:B------:R-:W-:Y:S01]  /*87a0*/  FFMA R5, R5, R61.reuse, R4 ;  /* 0x0000003d05057223 */ /* 0x080fe20000000004 */
[----:B------:R-:W-:Y:S01]  /*87b0*/  FFMA R65, R65, R61, R64 ;  /* 0x0000003d41417223 */ /* 0x000fe20000000040 */
[C---:B------:R-:W-:Y:S01]  /*87c0*/  FFMA R64, R66.reuse, R30, R13 ;  /* 0x0000001e42407223 */ /* 0x040fe2000000000d */
[C---:B------:R-:W-:Y:S01]  /*87d0*/  FFMA R14, R66.reuse, R18, R15 ;  /* 0x00000012420e7223 */ /* 0x040fe2000000000f */
[-C--:B------:R-:W-:Y:S01]  /*87e0*/  FFMA R12, R66, R34.reuse, R59 ;  /* 0x00000022420c7223 */ /* 0x080fe2000000003b */
        /* <DEDUP_REMOVED lines=8> */
[C---:B---3--:R-:W-:Y:S01]  /*8870*/  FFMA R6, R108.reuse, R8, R73 ;  /* 0x000000086c067223 */ /* 0x048fe20000000049 */
[C---:B----4-:R-:W-:Y:S01]  /*8880*/  FFMA R12, R108.reuse, R20, R219 ;  /* 0x000000146c0c7223 */ /* 0x050fe200000000db */
        /* <DEDUP_REMOVED lines=9> */
[----:B------:R-:W-:Y:S01]  /*8920*/  FFMA R109, R109, R101, R108 ;  /* 0x000000656d6d7223 */ /* 0x000fe2000000006c */
        /* <DEDUP_REMOVED lines=219> */
[----:B------:R-:W-:Y:S01]  /*96e0*/  IADD3 R4, P2, R40, UR4, RZ ;  /* 0x0000000428047c10 */ /* 0x000fe2000ff5e0ff */
[C---:B------:R-:W-:Y:S01]  /*96f0*/  FFMA R64, R6.reuse, R102, R33 ;  /* 0x0000006606407223 */ /* 0x040fe20000000021 */
[C---:B------:R-:W-:Y:S01]  /*9700*/  FFMA R66, R6.reuse, R26, R31 ;  /* 0x0000001a06427223 */ /* 0x040fe2000000001f */
[C---:B------:R-:W-:Y:S01]  /*9710*/  FFMA R126, R6.reuse, R10, R5 ;  /* 0x0000000a067e7223 */ /* 0x040fe20000000005 */
[----:B------:R-:W-:Y:S01]  /*9720*/  FFMA R6, R6, R22, R29 ;  /* 0x0000001606067223 */ /* 0x000fe2000000001d */
[----:B------:R-:W-:Y:S01]  /*9730*/  LDS.128 R32, [R58+0x31f0] ;  /* 0x0031f0003a207984 */ /* 0x000fe20000000c00 */
[----:B------:R-:W-:-:S02]  /*9740*/  IADD3.X R5, R43, UR5, RZ, P2, !PT ;  /* 0x000000052b057c10 */ /* 0x000fc400097fe4ff */
[----:B------:R-:W-:Y:S01]  /*9750*/  IADD3 R114, P2, R41, UR4, RZ ;  /* 0x0000000429727c10 */ /* 0x000fe2000ff5e0ff */
[----:B------:R-:W1:Y:S01]  /*9760*/  LDS.128 R28, [R58+0x3170] ;  /* 0x003170003a1c7984 */ /* 0x000e620000000c00 */
[----:B------:R-:W-:-:S03]  /*9770*/  IADD3.X R113, R42, UR5, RZ, P3, !PT ;  /* 0x000000052a717c10 */ /* 0x000fc60009ffe4ff */
[----:B------:R-:W-:Y:S06]  /*9780*/  BAR.SYNC 0x0 ;  /* 0x0000000000007b1d */ /* 0x000fec0000000000 */
[----:B------:R-:W-:Y:S01]  /*9790*/  IADD3 R116, P3, R45, UR4, RZ ;  /* 0x000000042d747c10 */ /* 0x000fe2000ff7e0ff */
[----:B------:R-:W-:Y:S01]  /*97a0*/  @!PT LDS RZ, [RZ] ;  /* 0x00000000fffff984 */ /* 0x000fe20000000800 */
[----:B------:R-:W-:Y:S01]  /*97b0*/  @!PT LDS RZ, [RZ] ;  /* 0x00000000fffff984 */ /* 0x000fe20000000800 */
[----:B------:R-:W-:Y:S01]  /*97c0*/  @!PT LDS RZ, [RZ] ;  /* 0x00000000fffff984 */ /* 0x000fe20000000800 */
[----:B------:R2:W-:Y:S01]  /*97d0*/  LDGSTS.E.BYPASS.128 [R38], [R4.64], P1 ;  /* 0x0000000004267fae */ /* 0x0005e20008901c46 */
[----:B------:R-:W-:Y:S02]  /*97e0*/  IADD3.X R115, R44, UR5, RZ, P2, !PT ;  /* 0x000000052c737c10 */ /* 0x000fe400097fe4ff */
[----:B------:R-:W-:Y:S01]  /*97f0*/  IADD3 R118, P2, R47, UR4, RZ ;  /* 0x000000042f767c10 */ /* 0x000fe2000ff5e0ff */
[----:B------:R1:W-:Y:S01]  /*9800*/  LDGSTS.E.BYPASS.128 [R2], [R112.64], P1 ;  /* 0x0000000070027fae */ /* 0x0003e20008901c46 */
[----:B------:R-:W-:-:S02]  /*9810*/  IADD3.X R117, R46, UR5, RZ, P3, !PT ;  /* 0x000000052e757c10 */ /* 0x000fc40009ffe4ff */
[----:B------:R-:W-:Y:S01]  /*9820*/  IADD3 R120, P3, R48, UR4, RZ ;  /* 0x0000000430787c10 */ /* 0x000fe2000ff7e0ff */
[----:B------:R3:W-:Y:S01]  /*9830*/  LDGSTS.E.BYPASS.128 [R3], [R114.64], P1 ;  /* 0x0000000072037fae */ /* 0x0007e20008901c46 */
[----:B------:R-:W-:Y:S02]  /*9840*/  IADD3.X R119, R49, UR5, RZ, P2, !PT ;  /* 0x0000000531777c10 */ /* 0x000fe400097fe4ff */
[----:B------:R-:W-:Y:S01]  /*9850*/  IADD3 R124, P2, R51, UR4, RZ ;  /* 0x00000004337c7c10 */ /* 0x000fe2000ff5e0ff */
[----:B------:R3:W-:Y:S01]  /*9860*/  LDGSTS.E.BYPASS.128 [R37], [R116.64], P1 ;  /* 0x0000000074257fae */ /* 0x0007e20008901c46 */
[----:B------:R-:W-:Y:S01]  /*9870*/  IADD3.X R121, R52, UR5, RZ, P3, !PT ;  /* 0x0000000534797c10 */ /* 0x000fe20009ffe4ff */
[----:B--2---:R-:W-:Y:S01]  /*9880*/  FFMA R5, R7, R23, R6 ;  /* 0x0000001707057223 */ /* 0x004fe20000000006 */
[----:B------:R-:W-:Y:S01]  /*9890*/  IADD3.X R123, R53, UR5, RZ, P4, !PT ;  /* 0x00000005357b7c10 */ /* 0x000fe2000a7fe4ff */
[----:B------:R-:W0:Y:S01]  /*98a0*/  LDGDEPBAR ;  /* 0x00000000000079af */ /* 0x000e220000000000 */
[----:B------:R-:W-:Y:S01]  /*98b0*/  IADD3.X R125, R54, UR5, RZ, P2, !PT ;  /* 0x00000005367d7c10 */ /* 0x000fe200097fe4ff */
[C---:B------:R-:W-:Y:S01]  /*98c0*/  FFMA R4, R7.reuse, R11, R126 ;  /* 0x0000000b07047223 */ /* 0x040fe2000000007e */
[C---:B------:R-:W-:Y:S01]  /*98d0*/  FFMA R6, R7.reuse, R27, R66 ;  /* 0x0000001b07067223 */ /* 0x040fe20000000042 */
[----:B------:R3:W-:Y:S01]  /*98e0*/  LDGSTS.E.BYPASS.128 [R38+0x4000], [R118.64], P1 ;  /* 0x0400000076267fae */ /* 0x0007e20008901c46 */
[----:B------:R-:W-:Y:S01]  /*98f0*/  FFMA R7, R7, R103, R64 ;  /* 0x0000006707077223 */ /* 0x000fe20000000040 */
[----:B------:R-:W-:-:S02]  /*9900*/  UIADD3 UR4, UP0, UR4, 0x80, URZ ;  /* 0x0000008004047890 */ /* 0x000fc4000ff1e03f */
[----:B------:R3:W-:Y:S02]  /*9910*/  LDGSTS.E.BYPASS.128 [R2+0x4000], [R120.64], P1 ;  /* 0x0400000078027fae */ /* 0x0007e40008901c46 */
[----:B------:R-:W-:Y:S02]  /*9920*/  UIADD3.X UR5, URZ, UR5, URZ, UP0, !UPT ;  /* 0x000000053f057290 */ /* 0x000fe400087fe43f */
[----:B------:R3:W-:Y:S01]  /*9930*/  LDGSTS.E.BYPASS.128 [R3+0x4000], [R122.64], P1 ;  /* 0x040000007a037fae */ /* 0x0007e20008901c46 */
[C---:B-1----:R-:W-:Y:S01]  /*9940*/  FFMA R112, R28.reuse, R20, R127 ;  /* 0x000000141c707223 */ /* 0x042fe2000000007f */
[C---:B------:R-:W-:Y:S01]  /*9950*/  FFMA R66, R28.reuse, R8, R65 ;  /* 0x000000081c427223 */ /* 0x040fe20000000041 */
[C---:B------:R-:W-:Y:S01]  /*9960*/  FFMA R64, R28.reuse, R24, R59 ;  /* 0x000000181c407223 */ /* 0x040fe2000000003b */
[----:B------:R3:W-:Y:S01]  /*9970*/  LDGSTS.E.BYPASS.128 [R37+0x4000], [R124.64], P1 ;  /* 0x040000007c257fae */ /* 0x0007e20008901c46 */
[-C--:B------:R-:W-:Y:S01]  /*9980*/  FFMA R28, R28, R100.reuse, R67 ;  /* 0x000000641c1c7223 */ /* 0x080fe20000000043 */
[C---:B------:R-:W-:Y:S01]  /*9990*/  FFMA R100, R32.reuse, R100, R187 ;  /* 0x0000006420647223 */ /* 0x040fe200000000bb */
[C---:B------:R-:W-:Y:S01]  /*99a0*/  FFMA R20, R32.reuse, R20, R151 ;  /* 0x0000001420147223 */ /* 0x040fe20000000097 */
[----:B------:R-:W0:Y:S01]  /*99b0*/  LDGDEPBAR ;  /* 0x00000000000079af */ /* 0x000e220000000000 */
[C---:B------:R-:W-:Y:S01]  /*99c0*/  FFMA R8, R32.reuse, R8, R153 ;  /* 0x0000000820087223 */ /* 0x040fe20000000099 */
[----:B------:R-:W-:Y:S01]  /*99d0*/  FFMA R24, R32, R24, R179 ;  /* 0x0000001820187223 */ /* 0x000fe200000000b3 */
[C---:B------:R-:W-:Y:S01]  /*99e0*/  FFMA R59, R29.reuse, R21, R112 ;  /* 0x000000151d3b7223 */ /* 0x040fe20000000070 */
[C---:B------:R-:W-:Y:S01]  /*99f0*/  FFMA R65, R29.reuse, R9, R66 ;  /* 0x000000091d417223 */ /* 0x040fe20000000042 */
[C---:B------:R-:W-:Y:S01]  /*9a00*/  FFMA R67, R29.reuse, R25, R64 ;  /* 0x000000191d437223 */ /* 0x040fe20000000040 */
[-C--:B------:R-:W-:Y:S01]  /*9a10*/  FFMA R29, R29, R101.reuse, R28 ;  /* 0x000000651d1d7223 */ /* 0x080fe2000000001c */
[C---:B------:R-:W-:Y:S01]  /*9a20*/  FFMA R101, R33.reuse, R101, R100 ;  /* 0x0000006521657223 */ /* 0x040fe20000000064 */
[C---:B------:R-:W-:Y:S01]  /*9a30*/  FFMA R21, R33.reuse, R21, R20 ;  /* 0x0000001521157223 */ /* 0x040fe20000000014 */
        /* <DEDUP_REMOVED lines=10> */
[-C--:B------:R-:W-:Y:S01]  /*9ae0*/  FFMA R65, R31, R23.reuse, R28 ;  /* 0x000000171f417223 */ /* 0x080fe2000000001c */
[C---:B------:R-:W-:Y:S01]  /*9af0*/  FFMA R33, R35.reuse, R23, R22 ;  /* 0x0000001723217223 */ /* 0x040fe20000000016 */
[C---:B------:R-:W-:Y:S01]  /*9b00*/  FFMA R32, R35.reuse, R11, R10 ;  /* 0x0000000b23207223 */ /* 0x040fe2000000000a */
[----:B------:R-:W-:Y:S01]  /*9b10*/  FFMA R34, R35, R27, R34 ;  /* 0x0000001b23227223 */ /* 0x000fe20000000022 */
[----:B------:R-:W-:Y:S01]  /*9b20*/  FFMA R64, R31, R11, R64 ;  /* 0x0000000b1f407223 */ /* 0x000fe20000000040 */
[----:B------:R-:W-:-:S04]  /*9b30*/  DEPBAR.LE SB0, 0x0 ;  /* 0x000080000000791a */ /* 0x000fc80000000000 */
[C---:B------:R-:W-:Y:S01]  /*9b40*/  FFMA R66, R31.reuse, R27, R66 ;  /* 0x0000001b1f427223 */ /* 0x040fe20000000042 */
[-C--:B------:R-:W-:Y:S01]  /*9b50*/  FFMA R67, R31, R103.reuse, R30 ;  /* 0x000000671f437223 */ /* 0x080fe2000000001e */
[----:B------:R-:W-:Y:S01]  /*9b60*/  FFMA R35, R35, R103, R102 ;  /* 0x0000006723237223 */ /* 0x000fe20000000066 */
[----:B------:R-:W-:Y:S06]  /*9b70*/  BAR.SYNC 0x0 ;  /* 0x0000000000007b1d */ /* 0x000fec0000000000 */
[----:B---3--:R-:W-:Y:S01]  /*9b80*/  @P0 CALL.REL.NOINC `(.L_x_0) ;  /* 0x0000001000000944 */ /* 0x008fe20003c00000 */
[----:B------:R-:W-:Y:S05]  /*9b90*/  BRA `(.L_x_1) ;  /* 0xffff734000007947 */ /* 0x000fea000383ffff */
.L_x_0:
[----:B------:R-:W1:Y:S01]  /*9ba0*/  S2R R2, SR_TID.X ;  /* 0x0000000000027919 */ /* 0x000e620000002100 */
[----:B------:R-:W-:-:S04]  /*9bb0*/  DEPBAR.LE SB0, 0x0 ;  /* 0x000080000000791a */ /* 0x000fc80000000000 */
[----:B------:R-:W-:Y:S01]  /*9bc0*/  ULDC UR4, c[0x0][0x178] ;  /* 0x00005e0000047ab9 */ /* 0x000fe20000000800 */
[C---:B------:R-:W-:Y:S01]  /*9bd0*/  LOP3.LUT R8, R0.reuse, 0x20, RZ, 0xfc, !PT ;  /* 0x0000002000087812 */ /* 0x040fe200078efcff */
[----:B------:R-:W-:Y:S01]  /*9be0*/  UIMAD UR4, UR4, 0x32, URZ ;  /* 0x00000032040478a4 */ /* 0x000fe2000f8e023f */
[C---:B------:R-:W-:Y:S02]  /*9bf0*/  LOP3.LUT R9, R0.reuse, 0x28, RZ, 0xfc, !PT ;  /* 0x0000002800097812 */ /* 0x040fe400078efcff */
[----:B------:R-:W-:Y:S02]  /*9c00*/  LOP3.LUT R3, R0, 0x18, RZ, 0xfc, !PT ;  /* 0x0000001800037812 */ /* 0x000fe400078efcff */
[----:B------:R-:W-:Y:S02]  /*9c10*/  MOV R27, 0x4 ;  /* 0x00000004001b7802 */ /* 0x000fe40000000f00 */
[----:B-1----:R-:W-:Y:S02]  /*9c20*/  SHF.R.U32.HI R25, RZ, 0x5, R2 ;  /* 0x00000005ff197819 */ /* 0x002fe40000011602 */
[----:B------:R-:W-:-:S02]  /*9c30*/  SHF.L.U32 R11, R2, 0x2, RZ ;  /* 0x00000002020b7819 */ /* 0x000fc400000006ff */
[----:B------:R-:W-:Y:S02]  /*9c40*/  SGXT.U32 R25, R25, 0x3 ;  /* 0x000000031919781a */ /* 0x000fe40000000000 */
[----:B------:R-:W-:Y:S02]  /*9c50*/  LOP3.LUT R11, R36, 0x7c, R11, 0xf8, !PT ;  /* 0x0000007c240b7812 */ /* 0x000fe400078ef80b */
[C---:B------:R-:W-:Y:S01]  /*9c60*/  LOP3.LUT R2, R0.reuse, 0x8, RZ, 0xfc, !PT ;  /* 0x0000000800027812 */ /* 0x040fe200078efcff */
[----:B------:R-:W-:Y:S01]  /*9c70*/  IMAD R57, R25, 0x210, R57 ;  /* 0x0000021019397824 */ /* 0x000fe200078e0239 */
[----:B------:R-:W-:Y:S06]  /*9c80*/  BAR.SYNC 0x0 ;  /* 0x0000000000007b1d */ /* 0x000fec0000000000 */
[----:B------:R-:W-:Y:S01]  /*9c90*/  SHF.L.U32 R10, R57, 0x2, RZ ;  /* 0x00000002390a7819 */ /* 0x000fe200000006ff */
[----:B------:R-:W-:Y:S01]  /*9ca0*/  STS.128 [R57.X4], R108 ;  /* 0x0000006c39007388 */ /* 0x000fe20000004c00 */
[----:B------:R-:W-:Y:S01]  /*9cb0*/  ISETP.GE.AND P0, PT, R11, 0xb0, PT ;  /* 0x000000b00b00780c */ /* 0x000fe20003f06270 */
[----:B------:R-:W-:-:S02]  /*9cc0*/  IMAD R24, R0, 0xb0, R11 ;  /* 0x000000b000187824 */ /* 0x000fc400078e020b */
[----:B------:R-:W-:Y:S01]  /*9cd0*/  IMAD R25, R25, -0x630, R10 ;  /* 0xfffff9d019197824 */ /* 0x000fe200078e020a */
[----:B------:R-:W-:Y:S01]  /*9ce0*/  STS.128 [R57.X4+0x210], R104 ;  /* 0x0002106839007388 */ /* 0x000fe20000004c00 */
[----:B------:R-:W-:Y:S02]  /*9cf0*/  ISETP.LT.AND P3, PT, R0, UR4, !P0 ;  /* 0x0000000400007c0c */ /* 0x000fe4000c761270 */
[----:B------:R-:W-:Y:S01]  /*9d00*/  ISETP.LT.AND P2, PT, R2, UR4, !P0 ;  /* 0x0000000402007c0c */ /* 0x000fe2000c741270 */
[----:B------:R-:W-:Y:S01]  /*9d10*/  STS.128 [R57.X4+0x420], R96 ;  /* 0x0004206039007388 */ /* 0x000fe20000004c00 */
[----:B------:R-:W-:Y:S02]  /*9d20*/  LOP3.LUT R2, R0, 0x10, RZ, 0xfc, !PT ;  /* 0x0000001000027812 */ /* 0x000fe400078efcff */
[----:B------:R-:W-:Y:S01]  /*9d30*/  ISETP.LT.AND P6, PT, R3, UR4, !P0 ;  /* 0x0000000403007c0c */ /* 0x000fe2000c7c1270 */
[----:B------:R-:W-:Y:S04]  /*9d40*/  STS.128 [R57.X4+0x630], R92 ;  /* 0x0006305c39007388 */ /* 0x000fe80000004c00 */
[----:B------:R-:W-:Y:S06]  /*9d50*/  BAR.SYNC 0x0 ;  /* 0x0000000000007b1d */ /* 0x000fec0000000000 */
[----:B------:R-:W1:Y:S01]  /*9d60*/  LDS.128 R28, [R25] ;  /* 0x00000000191c7984 */ /* 0x000e620000000c00 */
[----:B------:R-:W-:Y:S01]  /*9d70*/  ISETP.LT.AND P1, PT, R2, UR4, !P0 ;  /* 0x0000000402007c0c */ /* 0x000fe2000c721270 */
[----:B------:R-:W-:Y:S01]  /*9d80*/  IMAD.WIDE R2, R24, R27, c[0x0][0x170] ;  /* 0x00005c0018027625 */ /* 0x000fe200078e021b */
[----:B------:R-:W-:Y:S01]  /*9d90*/  ISETP.LT.AND P5, PT, R8, UR4, !P0 ;  /* 0x0000000408007c0c */ /* 0x000fe2000c7a1270 */
[----:B------:R-:W2:Y:S01]  /*9da0*/  LDS.128 R36, [R25+0x1080] ;  /* 0x0010800019247984 */ /* 0x000ea20000000c00 */
[----:B------:R-:W-:-:S03]  /*9db0*/  ISETP.LT.AND P4, PT, R9, UR4, !P0 ;  /* 0x0000000409007c0c */ /* 0x000fc6000c781270 */
[----:B------:R-:W3:Y:S04]  /*9dc0*/  LDS.128 R40, [R25+0x2100] ;  /* 0x0021000019287984 */ /* 0x000ee80000000c00 */
[----:B------:R-:W4:Y:S04]  /*9dd0*/  LDS.128 R44, [R25+0x3180] ;  /* 0x00318000192c7984 */ /* 0x000f280000000c00 */
[----:B------:R-:W-:Y:S06]  /*9de0*/  BAR.SYNC 0x0 ;  /* 0x0000000000007b1d */ /* 0x000fec0000000000 */
[----:B------:R-:W-:Y:S04]  /*9df0*/  STS.128 [R57.X4], R84 ;  /* 0x0000005439007388 */ /* 0x000fe80000004c00 */
[----:B------:R-:W-:Y:S04]  /*9e00*/  STS.128 [R57.X4+0x210], R88 ;  /* 0x0002105839007388 */ /* 0x000fe80000004c00 */
[----:B------:R-:W-:Y:S04]  /*9e10*/  STS.128 [R57.X4+0x420], R80 ;  /* 0x0004205039007388 */ /* 0x000fe80000004c00 */
[----:B------:R-:W-:Y:S04]  /*9e20*/  STS.128 [R57.X4+0x630], R76 ;  /* 0x0006304c39007388 */ /* 0x000fe80000004c00 */
[----:B------:R-:W-:Y:S06]  /*9e30*/  BAR.SYNC 0x0 ;  /* 0x0000000000007b1d */ /* 0x000fec0000000000 */
[----:B------:R-:W1:Y:S04]  /*9e40*/  LDS.128 R48, [R25] ;  /* 0x0000000019307984 */ /* 0x000e680000000c00 */
[----:B------:R-:W1:Y:S04]  /*9e50*/  LDS.128 R52, [R25+0x1080] ;  /* 0x0010800019347984 */ /* 0x000e680000000c00 */
[----:B------:R-:W1:Y:S04]  /*9e60*/  LDS.128 R92, [R25+0x2100] ;  /* 0x00210000195c7984 */ /* 0x000e680000000c00 */
[----:B------:R-:W1:Y:S04]  /*9e70*/  LDS.128 R96, [R25+0x3180] ;  /* 0x0031800019607984 */ /* 0x000e680000000c00 */
[----:B------:R-:W-:Y:S06]  /*9e80*/  BAR.SYNC 0x0 ;  /* 0x0000000000007b1d */ /* 0x000fec0000000000 */
[----:B------:R2:W-:Y:S04]  /*9e90*/  STS.128 [R57.X4+0x630], R16 ;  /* 0x0006301039007388 */ /* 0x0005e80000004c00 */
[----:B------:R-:W-:Y:S04]  /*9ea0*/  STS.128 [R57.X4], R72 ;  /* 0x0000004839007388 */ /* 0x000fe80000004c00 */
[----:B------:R-:W-:Y:S04]  /*9eb0*/  STS.128 [R57.X4+0x210], R68 ;  /* 0x0002104439007388 */ /* 0x000fe80000004c00 */
[----:B------:R-:W-:Y:S01]  /*9ec0*/  STS.128 [R57.X4+0x420], R60 ;  /* 0x0004203c39007388 */ /* 0x000fe20000004c00 */
[----:B--2---:R-:W-:-:S03]  /*9ed0*/  IADD3 R16, R24, 0x580, RZ ;  /* 0x0000058018107810 */ /* 0x004fc60007ffe0ff */
[----:B------:R-:W-:Y:S06]  /*9ee0*/  BAR.SYNC 0x0 ;  /* 0x0000000000007b1d */ /* 0x000fec0000000000 */
[----:B------:R-:W2:Y:S01]  /*9ef0*/  LDS.128 R76, [R25] ;  /* 0x00000000194c7984 */ /* 0x000ea20000000c00 */
[----:B------:R-:W-:Y:S01]  /*9f00*/  IMAD.WIDE R16, R16, R27, c[0x0][0x170] ;  /* 0x00005c0010107625 */ /* 0x000fe200078e021b */
[C---:B------:R-:W-:Y:S02]  /*9f10*/  LOP3.LUT R18, R0.reuse, 0x30, RZ, 0xfc, !PT ;  /* 0x0000003000127812 */ /* 0x040fe400078efcff */
[----:B------:R-:W1:Y:S04]  /*9f20*/  LDS.128 R80, [R25+0x1080] ;  /* 0x0010800019507984 */ /* 0x000e680000000c00 */
[----:B------:R-:W2:Y:S04]  /*9f30*/  LDS.128 R8, [R25+0x2100] ;  /* 0x0021000019087984 */ /* 0x000ea80000000c00 */
[----:B------:R-:W2:Y:S04]  /*9f40*/  LDS.128 R20, [R25+0x3180] ;  /* 0x0031800019147984 */ /* 0x000ea80000000c00 */
[----:B------:R-:W-:Y:S06]  /*9f50*/  BAR.SYNC 0x0 ;  /* 0x0000000000007b1d */ /* 0x000fec0000000000 */
[----:B------:R3:W-:Y:S04]  /*9f60*/  STS.128 [R57.X4+0x210], R4 ;  /* 0x0002100439007388 */ /* 0x0007e80000004c00 */
[----:B------:R-:W-:Y:S04]  /*9f70*/  STS.128 [R57.X4], R12 ;  /* 0x0000000c39007388 */ /* 0x000fe80000004c00 */
[----:B------:R-:W-:Y:S04]  /*9f80*/  STS.128 [R57.X4+0x420], R64 ;  /* 0x0004204039007388 */ /* 0x000fe80000004c00 */
[----:B------:R-:W-:Y:S01]  /*9f90*/  STS.128 [R57.X4+0x630], R32 ;  /* 0x0006302039007388 */ /* 0x000fe20000004c00 */
[----:B---3--:R-:W-:-:S03]  /*9fa0*/  LOP3.LUT R4, R0, 0x38, RZ, 0xfc, !PT ;  /* 0x0000003800047812 */ /* 0x008fc600078efcff */
[----:B------:R-:W-:Y:S06]  /*9fb0*/  BAR.SYNC 0x0 ;  /* 0x0000000000007b1d */ /* 0x000fec0000000000 */
[C---:B------:R-:W-:Y:S01]  /*9fc0*/  IADD3 R5, R24.reuse, 0xb00, RZ ;  /* 0x00000b0018057810 */ /* 0x040fe20007ffe0ff */
[----:B-1----:R1:W-:Y:S01]  /*9fd0*/  @P3 STG.E.128 [R2.64], R28 ;  /* 0x0000001c02003986 */ /* 0x0023e2000c101d06 */
[C---:B------:R-:W-:Y:S02]  /*9fe0*/  IADD3 R6, R24.reuse, 0x1080, RZ ;  /* 0x0000108018067810 */ /* 0x040fe40007ffe0ff */
[----:B------:R-:W-:Y:S01]  /*9ff0*/  IADD3 R14, R24, 0x1600, RZ ;  /* 0x00001600180e7810 */ /* 0x000fe20007ffe0ff */
[----:B------:R3:W-:Y:S01]  /*a000*/  @P2 STG.E.128 [R16.64], R36 ;  /* 0x0000002410002986 */ /* 0x0007e2000c101d06 */
[----:B------:R-:W-:Y:S01]  /*a010*/  ISETP.LT.AND P2, PT, R4, UR4, !P0 ;  /* 0x0000000404007c0c */ /* 0x000fe2000c741270 */
[-C--:B------:R-:W-:Y:S01]  /*a020*/  IMAD.WIDE R4, R5, R27.reuse, c[0x0][0x170] ;  /* 0x00005c0005047625 */ /* 0x080fe200078e021b */
[C---:B------:R-:W-:Y:S01]  /*a030*/  LOP3.LUT R13, R0.reuse, 0x48, RZ, 0xfc, !PT ;  /* 0x00000048000d7812 */ /* 0x040fe200078efcff */
[----:B------:R-:W2:Y:S01]  /*a040*/  LDS.128 R28, [R25] ;  /* 0x00000000191c7984 */ /* 0x000ea20000000c00 */
[----:B------:R-:W-:Y:S01]  /*a050*/  LOP3.LUT R12, R0, 0x40, RZ, 0xfc, !PT ;  /* 0x00000040000c7812 */ /* 0x000fe200078efcff */
[----:B------:R-:W-:Y:S01]  /*a060*/  IMAD.WIDE R6, R6, R27, c[0x0][0x170] ;  /* 0x00005c0006067625 */ /* 0x000fe200078e021b */
[----:B------:R-:W-:Y:S01]  /*a070*/  ISETP.LT.AND P3, PT, R18, UR4, !P0 ;  /* 0x0000000412007c0c */ /* 0x000fe2000c761270 */
[----:B------:R-:W2:Y:S01]  /*a080*/  LDS.128 R32, [R25+0x1080] ;  /* 0x0010800019207984 */ /* 0x000ea20000000c00 */
[----:B------:R-:W-:-:S03]  /*a090*/  LOP3.LUT R15, R0, 0x70, RZ, 0xfc, !PT ;  /* 0x00000070000f7812 */ /* 0x000fc600078efcff */
[----:B------:R4:W-:Y:S01]  /*a0a0*/  @P1 STG.E.128 [R4.64], R40 ;  /* 0x0000002804001986 */ /* 0x0009e2000c101d06 */
[----:B------:R-:W-:Y:S01]  /*a0b0*/  ISETP.LT.AND P1, PT, R12, UR4, !P0 ;  /* 0x000000040c007c0c */ /* 0x000fe2000c721270 */
[----:B-1----:R-:W-:Y:S01]  /*a0c0*/  IMAD.WIDE R2, R14, R27, c[0x0][0x170] ;  /* 0x00005c000e027625 */ /* 0x002fe200078e021b */
[----:B------:R-:W-:Y:S01]  /*a0d0*/  LOP3.LUT R12, R0, 0x50, RZ, 0xfc, !PT ;  /* 0x00000050000c7812 */ /* 0x000fe200078efcff */
[----:B------:R-:W1:Y:S01]  /*a0e0*/  LDS.128 R36, [R25+0x2100] ;  /* 0x0021000019247984 */ /* 0x000e620000000c00 */
[C---:B------:R-:W-:Y:S02]  /*a0f0*/  IADD3 R14, R24.reuse, 0x2100, RZ ;  /* 0x00002100180e7810 */ /* 0x040fe40007ffe0ff */
[C---:B---3--:R-:W-:Y:S01]  /*a100*/  IADD3 R16, R24.reuse, 0x3180, RZ ;  /* 0x0000318018107810 */ /* 0x048fe20007ffe0ff */
[----:B----4-:R3:W-:Y:S01]  /*a110*/  @P6 STG.E.128 [R6.64], R44 ;  /* 0x0000002c06006986 */ /* 0x0107e2000c101d06 */
[----:B------:R-:W-:Y:S02]  /*a120*/  ISETP.LT.AND P6, PT, R13, UR4, !P0 ;  /* 0x000000040d007c0c */ /* 0x000fe4000c7c1270 */
[----:B------:R-:W-:Y:S01]  /*a130*/  IADD3 R13, R24, 0x1b80, RZ ;  /* 0x00001b80180d7810 */ /* 0x000fe20007ffe0ff */
[----:B------:R4:W-:Y:S01]  /*a140*/  @P5 STG.E.128 [R2.64], R48 ;  /* 0x0000003002005986 */ /* 0x0009e2000c101d06 */
[----:B------:R-:W-:-:S02]  /*a150*/  ISETP.LT.AND P5, PT, R12, UR4, !P0 ;  /* 0x000000040c007c0c */ /* 0x000fc4000c7a1270 */
[C---:B------:R-:W-:Y:S01]  /*a160*/  LOP3.LUT R12, R0.reuse, 0x58, RZ, 0xfc, !PT ;  /* 0x00000058000c7812 */ /* 0x040fe200078efcff */
[----:B------:R-:W-:Y:S01]  /*a170*/  IMAD.WIDE R4, R13, R27, c[0x0][0x170] ;  /* 0x00005c000d047625 */ /* 0x000fe200078e021b */
[----:B------:R-:W-:-:S04]  /*a180*/  LOP3.LUT R13, R0, 0x60, RZ, 0xfc, !PT ;  /* 0x00000060000d7812 */ /* 0x000fc800078efcff */
[----:B------:R2:W-:Y:S01]  /*a190*/  @P4 STG.E.128 [R4.64], R52 ;  /* 0x0000003404004986 */ /* 0x0005e2000c101d06 */
[----:B------:R-:W-:Y:S02]  /*a1a0*/  ISETP.LT.AND P4, PT, R12, UR4, !P0 ;  /* 0x000000040c007c0c */ /* 0x000fe4000c781270 */
[C---:B---3--:R-:W-:Y:S02]  /*a1b0*/  IADD3 R6, R24.reuse, 0x2680, RZ ;  /* 0x0000268018067810 */ /* 0x048fe40007ffe0ff */
[----:B------:R-:W-:Y:S01]  /*a1c0*/  IADD3 R12, R24, 0x2c00, RZ ;  /* 0x00002c00180c7810 */ /* 0x000fe20007ffe0ff */
[-C--:B----4-:R-:W-:Y:S01]  /*a1d0*/  IMAD.WIDE R2, R14, R27.reuse, c[0x0][0x170] ;  /* 0x00005c000e027625 */ /* 0x090fe200078e021b */
[C---:B------:R-:W-:Y:S02]  /*a1e0*/  LOP3.LUT R14, R0.reuse, 0x68, RZ, 0xfc, !PT ;  /* 0x00000068000e7812 */ /* 0x040fe400078efcff */
[----:B------:R-:W-:Y:S01]  /*a1f0*/  LOP3.LUT R0, R0, 0x78, RZ, 0xfc, !PT ;  /* 0x0000007800007812 */ /* 0x000fe200078efcff */
[----:B------:R-:W-:Y:S01]  /*a200*/  IMAD.WIDE R6, R6, R27, c[0x0][0x170] ;  /* 0x00005c0006067625 */ /* 0x000fe200078e021b */
[----:B------:R3:W-:Y:S01]  /*a210*/  @P3 STG.E.128 [R2.64], R92 ;  /* 0x0000005c02003986 */ /* 0x0007e2000c101d06 */
[----:B------:R-:W-:-:S02]  /*a220*/  ISETP.LT.AND P3, PT, R13, UR4, !P0 ;  /* 0x000000040d007c0c */ /* 0x000fc4000c761270 */
[-C--:B------:R-:W-:Y:S01]  /*a230*/  IMAD.WIDE R12, R12, R27.reuse, c[0x0][0x170] ;  /* 0x00005c000c0c7625 */ /* 0x080fe200078e021b */
[----:B------:R4:W-:Y:S01]  /*a240*/  @P2 STG.E.128 [R6.64], R96 ;  /* 0x0000006006002986 */ /* 0x0009e2000c101d06 */
[----:B------:R-:W-:Y:S02]  /*a250*/  ISETP.LT.AND P2, PT, R14, UR4, !P0 ;  /* 0x000000040e007c0c */ /* 0x000fe4000c741270 */
[----:B--2---:R-:W-:Y:S01]  /*a260*/  IMAD.WIDE R4, R16, R27, c[0x0][0x170] ;  /* 0x00005c0010047625 */ /* 0x004fe200078e021b */
[----:B------:R2:W-:Y:S01]  /*a270*/  @P1 STG.E.128 [R12.64], R76 ;  /* 0x0000004c0c001986 */ /* 0x0005e2000c101d06 */
[----:B------:R-:W-:Y:S02]  /*a280*/  ISETP.LT.AND P1, PT, R15, UR4, !P0 ;  /* 0x000000040f007c0c */ /* 0x000fe4000c721270 */
[----:B------:R-:W-:Y:S01]  /*a290*/  ISETP.LT.AND P0, PT, R0, UR4, !P0 ;  /* 0x0000000400007c0c */ /* 0x000fe2000c701270 */
[----:B------:R1:W-:Y:S01]  /*a2a0*/  @P6 STG.E.128 [R4.64], R80 ;  /* 0x0000005004006986 */ /* 0x0003e2000c101d06 */
[----:B------:R-:W-:-:S02]  /*a2b0*/  IADD3 R0, R24, 0x4200, RZ ;  /* 0x0000420018007810 */ /* 0x000fc40007ffe0ff */
[C---:B------:R-:W-:Y:S02]  /*a2c0*/  IADD3 R14, R24.reuse, 0x4780, RZ ;  /* 0x00004780180e7810 */ /* 0x040fe40007ffe0ff */
[C---:B------:R-:W-:Y:S02]  /*a2d0*/  IADD3 R16, R24.reuse, 0x4d00, RZ ;  /* 0x00004d0018107810 */ /* 0x040fe40007ffe0ff */
[----:B---3--:R-:W-:Y:S01]  /*a2e0*/  IADD3 R2, R24, 0x3700, RZ ;  /* 0x0000370018027810 */ /* 0x008fe20007ffe0ff */
[----:B------:R-:W-:Y:S01]  /*a2f0*/  IMAD.WIDE R14, R14, R27, c[0x0][0x170] ;  /* 0x00005c000e0e7625 */ /* 0x000fe200078e021b */
[----:B----4-:R-:W-:-:S03]  /*a300*/  IADD3 R6, R24, 0x3c80, RZ ;  /* 0x00003c8018067810 */ /* 0x010fc60007ffe0ff */
[----:B------:R-:W-:-:S04]  /*a310*/  IMAD.WIDE R2, R2, R27, c[0x0][0x170] ;  /* 0x00005c0002027625 */ /* 0x000fc800078e021b */
[-C--:B------:R-:W-:Y:S01]  /*a320*/  IMAD.WIDE R6, R6, R27.reuse, c[0x0][0x170] ;  /* 0x00005c0006067625 */ /* 0x080fe200078e021b */
[----:B------:R3:W-:Y:S03]  /*a330*/  @P5 STG.E.128 [R2.64], R8 ;  /* 0x0000000802005986 */ /* 0x0007e6000c101d06 */
[-C--:B--2---:R-:W-:Y:S01]  /*a340*/  IMAD.WIDE R12, R0, R27.reuse, c[0x0][0x170] ;  /* 0x00005c00000c7625 */ /* 0x084fe200078e021b */
[----:B------:R3:W-:Y:S03]  /*a350*/  @P4 STG.E.128 [R6.64], R20 ;  /* 0x0000001406004986 */ /* 0x0007e6000c101d06 */
[----:B------:R-:W-:Y:S01]  /*a360*/  IMAD.WIDE R16, R16, R27, c[0x0][0x170] ;  /* 0x00005c0010107625 */ /* 0x000fe200078e021b */
[----:B------:R3:W-:Y:S04]  /*a370*/  @P3 STG.E.128 [R12.64], R28 ;  /* 0x0000001c0c003986 */ /* 0x0007e8000c101d06 */
[----:B------:R3:W-:Y:S04]  /*a380*/  @P2 STG.E.128 [R14.64], R32 ;  /* 0x000000200e002986 */ /* 0x0007e8000c101d06 */
[----:B-1----:R3:W-:Y:S01]  /*a390*/  @P1 STG.E.128 [R16.64], R36 ;  /* 0x0000002410001986 */ /* 0x0027e2000c101d06 */
[----:B------:R-:W-:Y:S05]  /*a3a0*/  @!P0 EXIT ;  /* 0x000000000000894d */ /* 0x000fea0003800000 */
[----:B---3--:R-:W1:Y:S01]  /*a3b0*/  LDS.128 R4, [R25+0x3180] ;  /* 0x0031800019047984 */ /* 0x008e620000000c00 */
[----:B------:R-:W-:-:S05]  /*a3c0*/  IADD3 R2, R24, 0x5280, RZ ;  /* 0x0000528018027810 */ /* 0x000fca0007ffe0ff */
[----:B------:R-:W-:-:S05]  /*a3d0*/  IMAD.WIDE R2, R2, R27, c[0x0][0x170] ;  /* 0x00005c0002027625 */ /* 0x000fca00078e021b */
[----:B-1----:R-:W-:Y:S01]  /*a3e0*/  STG.E.128 [R2.64], R4 ;  /* 0x0000000402007986 */ /* 0x002fe2000c101d06 */
[----:B------:R-:W-:Y:S05]  /*a3f0*/  EXIT ;  /* 0x000000000000794d */ /* 0x000fea0003800000 */
.L_x_2:
[----:B------:R-:W-:-:S00]  /*a400*/  BRA `(.L_x_2) ;  /* 0xfffffff000007947 */ /* 0x000fc0000383ffff */
[----:B------:R-:W-:-:S00]  /*a410*/  NOP ;  /* 0x0000000000007918 */ /* 0x000fc00000000000 */
        /* <DEDUP_REMOVED lines=14> */
.L_x_3:


//--------------------- .nv.shared.triton_mm      --------------------------
	.section	.nv.shared.triton_mm,"aw",@nobits
	.align	16
